	.target	sm_100a

	.elftype	@"ET_EXEC"


//--------------------- .note.nv.tkinfo           --------------------------
	.section	.note.nv.tkinfo,"",@"SHT_NOTE"
	.sectionflags	@"SHF_NOTE_NV_TKINFO"
	.tkinfo
        /*0018*/ 	.word	0x00000002
        /*0030*/ 	.string	""
        /*0030*/ 	.string	"ptxas"
        /*0030*/ 	.string	"Cuda compilation tools, release 13.0, V13.0.88"
        /*0030*/ 	.string	"Build cuda_13.0.r13.0/compiler.36424714_0"
        /*0030*/ 	.string	"-arch sm_100a -m 64 "



//--------------------- .note.nv.cuinfo           --------------------------
	.section	.note.nv.cuinfo,"",@"SHT_NOTE"
	.sectionflags	@"SHF_NOTE_NV_CUINFO"
        /*0018*/ 	.short	0x0002
        /*001a*/ 	.short	0x0064
        /*001c*/ 	.short	0x0082
	.zero		2


//--------------------- .nv.info                  --------------------------
	.section	.nv.info,"",@"SHT_CUDA_INFO"
	.align	4


	//----- nvinfo : EIATTR_REGCOUNT
	.align		4
        /*0000*/ 	.byte	0x04, 0x2f
        /*0002*/ 	.short	(.L_19 - .L_18)
	.align		4
.L_18:
        /*0004*/ 	.word	index@(_ZN7cutlass13device_kernelINS_4gemm6kernel13GemmUniversalIN4cute5tupleIJiiiiEEENS1_10collective13CollectiveMmaINS1_35MainloopSm100TmaUmmaWarpSpecializedILi4ELi2ELi4ENS5_IJNS4_1CILi4EEENSA_ILi1EEESC_EEEEENS5_IJNSA_ILi128EEENSA_ILi64EEESF_EEEfNS5_IJlSC_lEEEfSI_NS4_8TiledMMAINS4_8MMA_AtomIJNS4_23SM100_MMA_TF32_2x1SM_SSINS_10tfloat32_tESM_fLi128ELi64ELNS4_4UMMA5MajorE0ELSO_0ELNSN_7ScaleInE0ELSP_0EEEEEENS4_6LayoutINS5_IJSC_SC_SC_EEENS5_IJNSA_ILi0EEESU_SU_EEEEENS5_IJNS4_10UnderscoreESX_SX_EEEEENS4_18SM100_TMA_2SM_LOADENS4_14ComposedLayoutINS4_7SwizzleILi3ELi4ELi3EEENS4_18smem_ptr_flag_bitsILi32EEENSS_INS5_IJNSA_ILi8EEENSA_ILi32EEEEEENS5_IJS17_SC_EEEEEEEvNS4_8identityENS4_28SM100_TMA_2SM_LOAD_MULTICASTES1B_vS1C_EENS_8epilogue10collective18CollectiveEpilogueINS1F_23Sm100TmaWarpSpecializedILi3ELi2ELi16ELb1ELb0EEEJNS5_IJSG_SG_SF_EEENS5_IJNSS_ISG_SC_EENSS_INS5_IJNSA_ILi16EEENSA_ILi2EEEEEENS5_IJSC_S17_EEEEEEEEfSI_fSI_NS1F_6fusion15FusionCallbacksIS1J_NS1S_17LinearCombinationIffffLNS_15FloatRoundStyleE2EEES1K_S1R_JEEENS4_5SM1004TMEM4LOAD26SM100_TMEM_LOAD_32dp32b16xENS4_13SM90_TMA_LOADENS11_INS12_ILi2ELi4ELi3EEES15_NSS_INS5_IJS16_S1M_EEENS5_IJS1M_SC_EEEEEEENS4_39AutoVectorizingCopyWithAssumedAlignmentILi128EEENS4_14SM90_TMA_STOREES27_S29_S29_EEEvvEEEEvNT_6ParamsE)
        /*0008*/ 	.word	0x00000060


	//----- nvinfo : EIATTR_FRAME_SIZE
	.align		4
.L_19:
        /*000c*/ 	.byte	0x04, 0x11
        /*000e*/ 	.short	(.L_21 - .L_20)
	.align		4
.L_20:
        /*0010*/ 	.word	index@($__internal_2_$__cuda_sm10x_tcgen05_guardrail_trap_unallocated_columns_being_dealloced)
        /*0014*/ 	.word	0x00000000


	//----- nvinfo : EIATTR_FRAME_SIZE
	.align		4
.L_21:
        /*0018*/ 	.byte	0x04, 0x11
        /*001a*/ 	.short	(.L_23 - .L_22)
	.align		4
.L_22:
        /*001c*/ 	.word	index@($__internal_1_$__cuda_sm10x_tcgen05_guardrail_trap_phase_invalid_during_alloc)
        /*0020*/ 	.word	0x00000000


	//----- nvinfo : EIATTR_FRAME_SIZE
	.align		4
.L_23:
        /*0024*/ 	.byte	0x04, 0x11
        /*0026*/ 	.short	(.L_25 - .L_24)
	.align		4
.L_24:
        /*0028*/ 	.word	index@($__internal_0_$__cuda_sm10x_tcgen05_guardrail_trap_col_being_dealloced_not_returned_by_alloc)
        /*002c*/ 	.word	0x00000000


	//----- nvinfo : EIATTR_FRAME_SIZE
	.align		4
.L_25:
        /*0030*/ 	.byte	0x04, 0x11
        /*0032*/ 	.short	(.L_27 - .L_26)
	.align		4
.L_26:
        /*0034*/ 	.word	index@(_ZN7cutlass13device_kernelINS_4gemm6kernel13GemmUniversalIN4cute5tupleIJiiiiEEENS1_10collective13CollectiveMmaINS1_35MainloopSm100TmaUmmaWarpSpecializedILi4ELi2ELi4ENS5_IJNS4_1CILi4EEENSA_ILi1EEESC_EEEEENS5_IJNSA_ILi128EEENSA_ILi64EEESF_EEEfNS5_IJlSC_lEEEfSI_NS4_8TiledMMAINS4_8MMA_AtomIJNS4_23SM100_MMA_TF32_2x1SM_SSINS_10tfloat32_tESM_fLi128ELi64ELNS4_4UMMA5MajorE0ELSO_0ELNSN_7ScaleInE0ELSP_0EEEEEENS4_6LayoutINS5_IJSC_SC_SC_EEENS5_IJNSA_ILi0EEESU_SU_EEEEENS5_IJNS4_10UnderscoreESX_SX_EEEEENS4_18SM100_TMA_2SM_LOADENS4_14ComposedLayoutINS4_7SwizzleILi3ELi4ELi3EEENS4_18smem_ptr_flag_bitsILi32EEENSS_INS5_IJNSA_ILi8EEENSA_ILi32EEEEEENS5_IJS17_SC_EEEEEEEvNS4_8identityENS4_28SM100_TMA_2SM_LOAD_MULTICASTES1B_vS1C_EENS_8epilogue10collective18CollectiveEpilogueINS1F_23Sm100TmaWarpSpecializedILi3ELi2ELi16ELb1ELb0EEEJNS5_IJSG_SG_SF_EEENS5_IJNSS_ISG_SC_EENSS_INS5_IJNSA_ILi16EEENSA_ILi2EEEEEENS5_IJSC_S17_EEEEEEEEfSI_fSI_NS1F_6fusion15FusionCallbacksIS1J_NS1S_17LinearCombinationIffffLNS_15FloatRoundStyleE2EEES1K_S1R_JEEENS4_5SM1004TMEM4LOAD26SM100_TMEM_LOAD_32dp32b16xENS4_13SM90_TMA_LOADENS11_INS12_ILi2ELi4ELi3EEES15_NSS_INS5_IJS16_S1M_EEENS5_IJS1M_SC_EEEEEEENS4_39AutoVectorizingCopyWithAssumedAlignmentILi128EEENS4_14SM90_TMA_STOREES27_S29_S29_EEEvvEEEEvNT_6ParamsE)
        /*0038*/ 	.word	0x00000000


	//----- nvinfo : EIATTR_MIN_STACK_SIZE
	.align		4
.L_27:
        /*003c*/ 	.byte	0x04, 0x12
        /*003e*/ 	.short	(.L_29 - .L_28)
	.align		4
.L_28:
        /*0040*/ 	.word	index@(_ZN7cutlass13device_kernelINS_4gemm6kernel13GemmUniversalIN4cute5tupleIJiiiiEEENS1_10collective13CollectiveMmaINS1_35MainloopSm100TmaUmmaWarpSpecializedILi4ELi2ELi4ENS5_IJNS4_1CILi4EEENSA_ILi1EEESC_EEEEENS5_IJNSA_ILi128EEENSA_ILi64EEESF_EEEfNS5_IJlSC_lEEEfSI_NS4_8TiledMMAINS4_8MMA_AtomIJNS4_23SM100_MMA_TF32_2x1SM_SSINS_10tfloat32_tESM_fLi128ELi64ELNS4_4UMMA5MajorE0ELSO_0ELNSN_7ScaleInE0ELSP_0EEEEEENS4_6LayoutINS5_IJSC_SC_SC_EEENS5_IJNSA_ILi0EEESU_SU_EEEEENS5_IJNS4_10UnderscoreESX_SX_EEEEENS4_18SM100_TMA_2SM_LOADENS4_14ComposedLayoutINS4_7SwizzleILi3ELi4ELi3EEENS4_18smem_ptr_flag_bitsILi32EEENSS_INS5_IJNSA_ILi8EEENSA_ILi32EEEEEENS5_IJS17_SC_EEEEEEEvNS4_8identityENS4_28SM100_TMA_2SM_LOAD_MULTICASTES1B_vS1C_EENS_8epilogue10collective18CollectiveEpilogueINS1F_23Sm100TmaWarpSpecializedILi3ELi2ELi16ELb1ELb0EEEJNS5_IJSG_SG_SF_EEENS5_IJNSS_ISG_SC_EENSS_INS5_IJNSA_ILi16EEENSA_ILi2EEEEEENS5_IJSC_S17_EEEEEEEEfSI_fSI_NS1F_6fusion15FusionCallbacksIS1J_NS1S_17LinearCombinationIffffLNS_15FloatRoundStyleE2EEES1K_S1R_JEEENS4_5SM1004TMEM4LOAD26SM100_TMEM_LOAD_32dp32b16xENS4_13SM90_TMA_LOADENS11_INS12_ILi2ELi4ELi3EEES15_NSS_INS5_IJS16_S1M_EEENS5_IJS1M_SC_EEEEEEENS4_39AutoVectorizingCopyWithAssumedAlignmentILi128EEENS4_14SM90_TMA_STOREES27_S29_S29_EEEvvEEEEvNT_6ParamsE)
        /*0044*/ 	.word	0x00000000
.L_29:


//--------------------- .nv.compat                --------------------------
	.section	.nv.compat,"",@"SHT_CUDA_COMPAT_INFO"
	.align	4
        /*0000*/ 	.byte	0x02, 0x09, 0x01, 0x00, 0x02, 0x02, 0x02, 0x00, 0x02, 0x05, 0x05, 0x00, 0x03, 0x07, 0x01, 0x01
        /*0010*/ 	.byte	0x02, 0x03, 0x01, 0x00, 0x02, 0x06, 0x01, 0x00, 0x04, 0x0b, 0x08, 0x00, 0x09, 0x00, 0x00, 0x00
        /*0020*/ 	.byte	0x00, 0x00, 0x00, 0x00


//--------------------- .nv.info._ZN7cutlass13device_kernelINS_4gemm6kernel13GemmUniversalIN4cute5tupleIJiiiiEEENS1_10collective13CollectiveMmaINS1_35MainloopSm100TmaUmmaWarpSpecializedILi4ELi2ELi4ENS5_IJNS4_1CILi4EEENSA_ILi1EEESC_EEEEENS5_IJNSA_ILi128EEENSA_ILi64EEESF_EEEfNS5_IJlSC_lEEEfSI_NS4_8TiledMMAINS4_8MMA_AtomIJNS4_23SM100_MMA_TF32_2x1SM_SSINS_10tfloat32_tESM_fLi128ELi64ELNS4_4UMMA5MajorE0ELSO_0ELNSN_7ScaleInE0ELSP_0EEEEEENS4_6LayoutINS5_IJSC_SC_SC_EEENS5_IJNSA_ILi0EEESU_SU_EEEEENS5_IJNS4_10UnderscoreESX_SX_EEEEENS4_18SM100_TMA_2SM_LOADENS4_14ComposedLayoutINS4_7SwizzleILi3ELi4ELi3EEENS4_18smem_ptr_flag_bitsILi32EEENSS_INS5_IJNSA_ILi8EEENSA_ILi32EEEEEENS5_IJS17_SC_EEEEEEEvNS4_8identityENS4_28SM100_TMA_2SM_LOAD_MULTICASTES1B_vS1C_EENS_8epilogue10collective18CollectiveEpilogueINS1F_23Sm100TmaWarpSpecializedILi3ELi2ELi16ELb1ELb0EEEJNS5_IJSG_SG_SF_EEENS5_IJNSS_ISG_SC_EENSS_INS5_IJNSA_ILi16EEENSA_ILi2EEEEEENS5_IJSC_S17_EEEEEEEEfSI_fSI_NS1F_6fusion15FusionCallbacksIS1J_NS1S_17LinearCombinationIffffLNS_15FloatRoundStyleE2EEES1K_S1R_JEEENS4_5SM1004TMEM4LOAD26SM100_TMEM_LOAD_32dp32b16xENS4_13SM90_TMA_LOADENS11_INS12_ILi2ELi4ELi3EEES15_NSS_INS5_IJS16_S1M_EEENS5_IJS1M_SC_EEEEEEENS4_39AutoVectorizingCopyWithAssumedAlignmentILi128EEENS4_14SM90_TMA_STOREES27_S29_S29_EEEvvEEEEvNT_6ParamsE --------------------------
	.section	.nv.info._ZN7cutlass13device_kernelINS_4gemm6kernel13GemmUniversalIN4cute5tupleIJiiiiEEENS1_10collective13CollectiveMmaINS1_35MainloopSm100TmaUmmaWarpSpecializedILi4ELi2ELi4ENS5_IJNS4_1CILi4EEENSA_ILi1EEESC_EEEEENS5_IJNSA_ILi128EEENSA_ILi64EEESF_EEEfNS5_IJlSC_lEEEfSI_NS4_8TiledMMAINS4_8MMA_AtomIJNS4_23SM100_MMA_TF32_2x1SM_SSINS_10tfloat32_tESM_fLi128ELi64ELNS4_4UMMA5MajorE0ELSO_0ELNSN_7ScaleInE0ELSP_0EEEEEENS4_6LayoutINS5_IJSC_SC_SC_EEENS5_IJNSA_ILi0EEESU_SU_EEEEENS5_IJNS4_10UnderscoreESX_SX_EEEEENS4_18SM100_TMA_2SM_LOADENS4_14ComposedLayoutINS4_7SwizzleILi3ELi4ELi3EEENS4_18smem_ptr_flag_bitsILi32EEENSS_INS5_IJNSA_ILi8EEENSA_ILi32EEEEEENS5_IJS17_SC_EEEEEEEvNS4_8identityENS4_28SM100_TMA_2SM_LOAD_MULTICASTES1B_vS1C_EENS_8epilogue10collective18CollectiveEpilogueINS1F_23Sm100TmaWarpSpecializedILi3ELi2ELi16ELb1ELb0EEEJNS5_IJSG_SG_SF_EEENS5_IJNSS_ISG_SC_EENSS_INS5_IJNSA_ILi16EEENSA_ILi2EEEEEENS5_IJSC_S17_EEEEEEEEfSI_fSI_NS1F_6fusion15FusionCallbacksIS1J_NS1S_17LinearCombinationIffffLNS_15FloatRoundStyleE2EEES1K_S1R_JEEENS4_5SM1004TMEM4LOAD26SM100_TMEM_LOAD_32dp32b16xENS4_13SM90_TMA_LOADENS11_INS12_ILi2ELi4ELi3EEES15_NSS_INS5_IJS16_S1M_EEENS5_IJS1M_SC_EEEEEEENS4_39AutoVectorizingCopyWithAssumedAlignmentILi128EEENS4_14SM90_TMA_STOREES27_S29_S29_EEEvvEEEEvNT_6ParamsE,"",@"SHT_CUDA_INFO"
	.sectionflags	@""
	.align	4


	//----- nvinfo : EIATTR_CUDA_API_VERSION
	.align		4
        /*0000*/ 	.byte	0x04, 0x37
        /*0002*/ 	.short	(.L_31 - .L_30)
.L_30:
        /*0004*/ 	.word	0x00000082


	//----- nvinfo : EIATTR_KPARAM_INFO
	.align		4
.L_31:
        /*0008*/ 	.byte	0x04, 0x17
        /*000a*/ 	.short	(.L_33 - .L_32)
.L_32:
        /*000c*/ 	.word	0x00000000
        /*0010*/ 	.short	0x0000
        /*0012*/ 	.short	0x0000
        /*0014*/ 	.byte	0x00, 0xf0, 0x01, 0x20


	//----- nvinfo : EIATTR_AT_ENTRY_FRAGMENTS
	.align		4
.L_33:
        /*0018*/ 	.byte	0x04, 0x4f
        /*001a*/ 	.short	(.L_35 - .L_34)


	//   ....[0]....
.L_34:
        /*001c*/ 	.word	0x00000007


	//----- nvinfo : EIATTR_RESERVED_SMEM_USED
	.align		4
.L_35:
        /*0020*/ 	.byte	0x01, 0x41
	.zero		2


	//----- nvinfo : EIATTR_SPARSE_MMA_MASK
	.align		4
        /*0024*/ 	.byte	0x03, 0x50
        /*0026*/ 	.short	0x0000


	//----- nvinfo : EIATTR_TCGEN05_2CTA_USED
	.align		4
        /*0028*/ 	.byte	0x01, 0x52
	.zero		2


	//----- nvinfo : EIATTR_MAXREG_COUNT
	.align		4
        /*002c*/ 	.byte	0x03, 0x1b
        /*002e*/ 	.short	0x00ff


	//----- nvinfo : EIATTR_NUM_BARRIERS
	.align		4
        /*0030*/ 	.byte	0x02, 0x4c
        /*0032*/ 	.byte	0x07
	.zero		1


	//----- nvinfo : EIATTR_EXTERNS
	.align		4
        /*0034*/ 	.byte	0x04, 0x0f
        /*0036*/ 	.short	(.L_37 - .L_36)


	//   ....[0]....
	.align		4
.L_36:
        /*0038*/ 	.word	index@(__assertfail)


	//----- nvinfo : EIATTR_MERCURY_ISA_VERSION
	.align		4
.L_37:
        /*003c*/ 	.byte	0x03, 0x5f
        /*003e*/ 	.short	0x0101


	//----- nvinfo : EIATTR_INT_WARP_WIDE_INSTR_OFFSETS
	.align		4
        /*0040*/ 	.byte	0x04, 0x31
        /*0042*/ 	.short	(.L_39 - .L_38)


	//   ....[0]....
.L_38:
        /*0044*/ 	.word	0x00000d80


	//   ....[1]....
        /*0048*/ 	.word	0x00000e20


	//   ....[2]....
        /*004c*/ 	.word	0x00004da0


	//   ....[3]....
        /*0050*/ 	.word	0x00004dc0


	//   ....[4]....
        /*0054*/ 	.word	0x00004df0


	//   ....[5]....
        /*0058*/ 	.word	0x00005960


	//   ....[6]....
        /*005c*/ 	.word	0x00005ac0


	//   ....[7]....
        /*0060*/ 	.word	0x00005b70


	//   ....[8]....
        /*0064*/ 	.word	0x00005c80


	//   ....[9]....
        /*0068*/ 	.word	0x00005db0


	//   ....[10]....
        /*006c*/ 	.word	0x00005e60


	//----- nvinfo : EIATTR_COOP_GROUP_MASK_REGIDS
	.align		4
.L_39:
        /*0070*/ 	.byte	0x04, 0x29
        /*0072*/ 	.short	(.L_41 - .L_40)


	//   ....[0]....
.L_40:
        /*0074*/ 	.word	0xffffffff


	//   ....[1]....
        /*0078*/ 	.word	0xffffffff


	//   ....[2]....
        /*007c*/ 	.word	0xffffffff


	//   ....[3]....
        /*0080*/ 	.word	0xffffffff


	//   ....[4]....
        /*0084*/ 	.word	0xffffffff


	//   ....[5]....
        /*0088*/ 	.word	0xffffffff


	//   ....[6]....
        /*008c*/ 	.word	0xffffffff


	//   ....[7]....
        /*0090*/ 	.word	0xffffffff


	//   ....[8]....
        /*0094*/ 	.word	0xffffffff


	//   ....[9]....
        /*0098*/ 	.word	0xffffffff


	//   ....[10]....
        /*009c*/ 	.word	0xffffffff


	//   ....[11]....
        /*00a0*/ 	.word	0xffffffff


	//   ....[12]....
        /*00a4*/ 	.word	0xffffffff


	//   ....[13]....
        /*00a8*/ 	.word	0xffffffff


	//----- nvinfo : EIATTR_COOP_GROUP_INSTR_OFFSETS
	.align		4
.L_41:
        /*00ac*/ 	.byte	0x04, 0x28
        /*00ae*/ 	.short	(.L_43 - .L_42)


	//   ....[0]....
.L_42:
        /*00b0*/ 	.word	0x000000c0


	//   ....[1]....
        /*00b4*/ 	.word	0x00000540


	//   ....[2]....
        /*00b8*/ 	.word	0x00000710


	//   ....[3]....
        /*00bc*/ 	.word	0x00000880


	//   ....[4]....
        /*00c0*/ 	.word	0x00000970


	//   ....[5]....
        /*00c4*/ 	.word	0x00000ad0


	//   ....[6]....
        /*00c8*/ 	.word	0x00000c60


	//   ....[7]....
        /*00cc*/ 	.word	0x00000ea0


	//   ....[8]....
        /*00d0*/ 	.word	0x000026e0


	//   ....[9]....
        /*00d4*/ 	.word	0x000035b0


	//   ....[10]....
        /*00d8*/ 	.word	0x00003ac0


	//   ....[11]....
        /*00dc*/ 	.word	0x00003d70


	//   ....[12]....
        /*00e0*/ 	.word	0x00004c90


	//   ....[13]....
        /*00e4*/ 	.word	0x00004eb0


	//----- nvinfo : EIATTR_VRC_CTA_INIT_COUNT
	.align		4
.L_43:
        /*00e8*/ 	.byte	0x02, 0x4a
        /*00ea*/ 	.byte	0x80
	.zero		1


	//----- nvinfo : EIATTR_SYSCALL_OFFSETS
	.align		4
        /*00ec*/ 	.byte	0x04, 0x46
        /*00ee*/ 	.short	(.L_45 - .L_44)


	//   ....[0]....
.L_44:
        /*00f0*/ 	.word	0x00006b10


	//   ....[1]....
        /*00f4*/ 	.word	0x00006c00


	//   ....[2]....
        /*00f8*/ 	.word	0x000074a0


	//   ....[3]....
        /*00fc*/ 	.word	0x00007cc0


	//----- nvinfo : EIATTR_MBARRIER_INSTR_OFFSETS
	.align		4
.L_45:
        /*0100*/ 	.byte	0x04, 0x39
        /*0102*/ 	.short	(.L_47 - .L_46)


	//   ....[0]....
.L_46:
        /*0104*/ 	.word	0x00000680
        /*0108*/ 	.word	0x000000ff
        /*010c*/ 	.word	0x00000000
        /*0110*/ 	.short	0x0100
        /*0112*/ 	.byte	0x04
	.zero		1


	//   ....[1]....
        /*0114*/ 	.word	0x00000690
        /*0118*/ 	.word	0x000000ff
        /*011c*/ 	.word	0x00000020
        /*0120*/ 	.short	0x0100
        /*0122*/ 	.byte	0x04
	.zero		1


	//   ....[2]....
        /*0124*/ 	.word	0x000006a0
        /*0128*/ 	.word	0x000000ff
        /*012c*/ 	.word	0x00000008
        /*0130*/ 	.short	0x0100
        /*0132*/ 	.byte	0x04
	.zero		1


	//   ....[3]....
        /*0134*/ 	.word	0x000006b0
        /*0138*/ 	.word	0x000000ff
        /*013c*/ 	.word	0x00000028
        /*0140*/ 	.short	0x0100
        /*0142*/ 	.byte	0x04
	.zero		1


	//   ....[4]....
        /*0144*/ 	.word	0x000006c0
        /*0148*/ 	.word	0x000000ff
        /*014c*/ 	.word	0x00000010
        /*0150*/ 	.short	0x0100
        /*0152*/ 	.byte	0x04
	.zero		1


	//   ....[5]....
        /*0154*/ 	.word	0x000006d0
        /*0158*/ 	.word	0x000000ff
        /*015c*/ 	.word	0x00000030
        /*0160*/ 	.short	0x0100
        /*0162*/ 	.byte	0x04
	.zero		1


	//   ....[6]....
        /*0164*/ 	.word	0x000006e0
        /*0168*/ 	.word	0x000000ff
        /*016c*/ 	.word	0x00000018
        /*0170*/ 	.short	0x0100
        /*0172*/ 	.byte	0x04
	.zero		1


	//   ....[7]....
        /*0174*/ 	.word	0x000006f0
        /*0178*/ 	.word	0x000000ff
        /*017c*/ 	.word	0x00000038
        /*0180*/ 	.short	0x0100
        /*0182*/ 	.byte	0x04
	.zero		1


	//   ....[8]....
        /*0184*/ 	.word	0x00000810
        /*0188*/ 	.word	0x000000ff
        /*018c*/ 	.word	0x00000040
        /*0190*/ 	.short	0x0100
        /*0192*/ 	.byte	0x04
	.zero		1


	//   ....[9]....
        /*0194*/ 	.word	0x00000820
        /*0198*/ 	.word	0x000000ff
        /*019c*/ 	.word	0x00000058
        /*01a0*/ 	.short	0x0100
        /*01a2*/ 	.byte	0x04
	.zero		1


	//   ....[10]....
        /*01a4*/ 	.word	0x00000830
        /*01a8*/ 	.word	0x000000ff
        /*01ac*/ 	.word	0x00000048
        /*01b0*/ 	.short	0x0100
        /*01b2*/ 	.byte	0x04
	.zero		1


	//   ....[11]....
        /*01b4*/ 	.word	0x00000840
        /*01b8*/ 	.word	0x000000ff
        /*01bc*/ 	.word	0x00000060
        /*01c0*/ 	.short	0x0100
        /*01c2*/ 	.byte	0x04
	.zero		1


	//   ....[12]....
        /*01c4*/ 	.word	0x00000850
        /*01c8*/ 	.word	0x000000ff
        /*01cc*/ 	.word	0x00000050
        /*01d0*/ 	.short	0x0100
        /*01d2*/ 	.byte	0x04
	.zero		1


	//   ....[13]....
        /*01d4*/ 	.word	0x00000860
        /*01d8*/ 	.word	0x000000ff
        /*01dc*/ 	.word	0x00000068
        /*01e0*/ 	.short	0x0100
        /*01e2*/ 	.byte	0x04
	.zero		1


	//   ....[14]....
        /*01e4*/ 	.word	0x00000940
        /*01e8*/ 	.word	0x000000ff
        /*01ec*/ 	.word	0x00000070
        /*01f0*/ 	.short	0x0100
        /*01f2*/ 	.byte	0x06
	.zero		1


	//   ....[15]....
        /*01f4*/ 	.word	0x00000950
        /*01f8*/ 	.word	0x000000ff
        /*01fc*/ 	.word	0x00000078
        /*0200*/ 	.short	0x0100
        /*0202*/ 	.byte	0x06
	.zero		1


	//   ....[16]....
        /*0204*/ 	.word	0x00000a80
        /*0208*/ 	.word	0x000000ff
        /*020c*/ 	.word	0x00000080
        /*0210*/ 	.short	0x0100
        /*0212*/ 	.byte	0x06
	.zero		1


	//   ....[17]....
        /*0214*/ 	.word	0x00000a90
        /*0218*/ 	.word	0x000000ff
        /*021c*/ 	.word	0x00000090
        /*0220*/ 	.short	0x0100
        /*0222*/ 	.byte	0x06
	.zero		1


	//   ....[18]....
        /*0224*/ 	.word	0x00000aa0
        /*0228*/ 	.word	0x000000ff
        /*022c*/ 	.word	0x00000088
        /*0230*/ 	.short	0x0100
        /*0232*/ 	.byte	0x06
	.zero		1


	//   ....[19]....
        /*0234*/ 	.word	0x00000ab0
        /*0238*/ 	.word	0x000000ff
        /*023c*/ 	.word	0x00000098
        /*0240*/ 	.short	0x0100
        /*0242*/ 	.byte	0x06
	.zero		1


	//   ....[20]....
        /*0244*/ 	.word	0x00000bd0
        /*0248*/ 	.word	0x000000ff
        /*024c*/ 	.word	0x000000a0
        /*0250*/ 	.short	0x0100
        /*0252*/ 	.byte	0x04
	.zero		1


	//   ....[21]....
        /*0254*/ 	.word	0x00000be0
        /*0258*/ 	.word	0x000000ff
        /*025c*/ 	.word	0x000000c0
        /*0260*/ 	.short	0x0100
        /*0262*/ 	.byte	0x04
	.zero		1


	//   ....[22]....
        /*0264*/ 	.word	0x00000bf0
        /*0268*/ 	.word	0x000000ff
        /*026c*/ 	.word	0x000000a8
        /*0270*/ 	.short	0x0100
        /*0272*/ 	.byte	0x04
	.zero		1


	//   ....[23]....
        /*0274*/ 	.word	0x00000c00
        /*0278*/ 	.word	0x000000ff
        /*027c*/ 	.word	0x000000c8
        /*0280*/ 	.short	0x0100
        /*0282*/ 	.byte	0x04
	.zero		1


	//   ....[24]....
        /*0284*/ 	.word	0x00000c10
        /*0288*/ 	.word	0x000000ff
        /*028c*/ 	.word	0x000000b0
        /*0290*/ 	.short	0x0100
        /*0292*/ 	.byte	0x04
	.zero		1


	//   ....[25]....
        /*0294*/ 	.word	0x00000c20
        /*0298*/ 	.word	0x000000ff
        /*029c*/ 	.word	0x000000d0
        /*02a0*/ 	.short	0x0100
        /*02a2*/ 	.byte	0x04
	.zero		1


	//   ....[26]....
        /*02a4*/ 	.word	0x00000c30
        /*02a8*/ 	.word	0x000000ff
        /*02ac*/ 	.word	0x000000b8
        /*02b0*/ 	.short	0x0100
        /*02b2*/ 	.byte	0x04
	.zero		1


	//   ....[27]....
        /*02b4*/ 	.word	0x00000c40
        /*02b8*/ 	.word	0x000000ff
        /*02bc*/ 	.word	0x000000d8
        /*02c0*/ 	.short	0x0100
        /*02c2*/ 	.byte	0x04
	.zero		1


	//   ....[28]....
        /*02c4*/ 	.word	0x00000d30
        /*02c8*/ 	.word	0x000000ff
        /*02cc*/ 	.word	0x000000e0
        /*02d0*/ 	.short	0x0100
        /*02d2*/ 	.byte	0x04
	.zero		1


	//   ....[29]....
        /*02d4*/ 	.word	0x00000d40
        /*02d8*/ 	.word	0x000000ff
        /*02dc*/ 	.word	0x000000f0
        /*02e0*/ 	.short	0x0100
        /*02e2*/ 	.byte	0x04
	.zero		1


	//   ....[30]....
        /*02e4*/ 	.word	0x00000d50
        /*02e8*/ 	.word	0x000000ff
        /*02ec*/ 	.word	0x000000e8
        /*02f0*/ 	.short	0x0100
        /*02f2*/ 	.byte	0x04
	.zero		1


	//   ....[31]....
        /*02f4*/ 	.word	0x00000d60
        /*02f8*/ 	.word	0x000000ff
        /*02fc*/ 	.word	0x000000f8
        /*0300*/ 	.short	0x0100
        /*0302*/ 	.byte	0x04
	.zero		1


	//   ....[32]....
        /*0304*/ 	.word	0x00000e60
        /*0308*/ 	.word	0x000000ff
        /*030c*/ 	.word	0x00000100
        /*0310*/ 	.short	0x0100
        /*0312*/ 	.byte	0x06
	.zero		1


	//   ....[33]....
        /*0314*/ 	.word	0x00001a40
        /*0318*/ 	.word	0x00000003
        /*031c*/ 	.word	0x000000f0
        /*0320*/ 	.short	0x010a
        /*0322*/ 	.byte	0xff
	.zero		1


	//   ....[34]....
        /*0324*/ 	.word	0x00001a70
        /*0328*/ 	.word	0x00000003
        /*032c*/ 	.word	0x000000e0
        /*0330*/ 	.short	0x0101
        /*0332*/ 	.byte	0xff
	.zero		1


	//   ....[35]....
        /*0334*/ 	.word	0x00001b20
        /*0338*/ 	.word	0x000000ff
        /*033c*/ 	.word	0x00000020
        /*0340*/ 	.short	0x010a
        /*0342*/ 	.byte	0x04
	.zero		1


	//   ....[36]....
        /*0344*/ 	.word	0x00001c00
        /*0348*/ 	.word	0x000000ff
        /*034c*/ 	.word	0x00000020
        /*0350*/ 	.short	0x010a
        /*0352*/ 	.byte	0x07
	.zero		1


	//   ....[37]....
        /*0354*/ 	.word	0x00001d60
        /*0358*/ 	.word	0x000000ff
        /*035c*/ 	.word	0x00000020
        /*0360*/ 	.short	0x010a
        /*0362*/ 	.byte	0x04
	.zero		1


	//   ....[38]....
        /*0364*/ 	.word	0x00002130
        /*0368*/ 	.word	0x000000ff
        /*036c*/ 	.word	0x00000078
        /*0370*/ 	.short	0x0101
        /*0372*/ 	.byte	0x16
	.zero		1


	//   ....[39]....
        /*0374*/ 	.word	0x00002150
        /*0378*/ 	.word	0x000000ff
        /*037c*/ 	.word	0x00000020
        /*0380*/ 	.short	0x010a
        /*0382*/ 	.byte	0x04
	.zero		1


	//   ....[40]....
        /*0384*/ 	.word	0x000021d0
        /*0388*/ 	.word	0x000000ff
        /*038c*/ 	.word	0x00000020
        /*0390*/ 	.short	0x010a
        /*0392*/ 	.byte	0x07
	.zero		1


	//   ....[41]....
        /*0394*/ 	.word	0x00002310
        /*0398*/ 	.word	0x000000ff
        /*039c*/ 	.word	0x00000020
        /*03a0*/ 	.short	0x010a
        /*03a2*/ 	.byte	0x04
	.zero		1


	//   ....[42]....
        /*03a4*/ 	.word	0x00002710
        /*03a8*/ 	.word	0x00000003
        /*03ac*/ 	.word	0x00000080
        /*03b0*/ 	.short	0x010a
        /*03b2*/ 	.byte	0xff
	.zero		1


	//   ....[43]....
        /*03b4*/ 	.word	0x00002860
        /*03b8*/ 	.word	0x00000000
        /*03bc*/ 	.word	0x00000000
        /*03c0*/ 	.short	0x0101
        /*03c2*/ 	.byte	0xff
	.zero		1


	//   ....[44]....
        /*03c4*/ 	.word	0x00002e20
        /*03c8*/ 	.word	0x000000ff
        /*03cc*/ 	.word	0x00000000
        /*03d0*/ 	.short	0x010a
        /*03d2*/ 	.byte	0x04
	.zero		1


	//   ....[45]....
        /*03d4*/ 	.word	0x00002eb0
        /*03d8*/ 	.word	0x000000ff
        /*03dc*/ 	.word	0x00000000
        /*03e0*/ 	.short	0x010a
        /*03e2*/ 	.byte	0x05
	.zero		1


	//   ....[46]....
        /*03e4*/ 	.word	0x00002f40
        /*03e8*/ 	.word	0x000000ff
        /*03ec*/ 	.word	0x00000000
        /*03f0*/ 	.short	0x010a
        /*03f2*/ 	.byte	0x05
	.zero		1


	//   ....[47]....
        /*03f4*/ 	.word	0x00002fe0
        /*03f8*/ 	.word	0x00000000
        /*03fc*/ 	.word	0x00000000
        /*0400*/ 	.short	0x010a
        /*0402*/ 	.byte	0xff
	.zero		1


	//   ....[48]....
        /*0404*/ 	.word	0x00003110
        /*0408*/ 	.word	0x00000000
        /*040c*/ 	.word	0x000000e0
        /*0410*/ 	.short	0x010a
        /*0412*/ 	.byte	0xff
	.zero		1


	//   ....[49]....
        /*0414*/ 	.word	0x00003180
        /*0418*/ 	.word	0x00000008
        /*041c*/ 	.word	0x00000000
        /*0420*/ 	.short	0x0101
        /*0422*/ 	.byte	0xff
	.zero		1


	//   ....[50]....
        /*0424*/ 	.word	0x000031a0
        /*0428*/ 	.word	0x000000ff
        /*042c*/ 	.word	0x00000090
        /*0430*/ 	.short	0x010a
        /*0432*/ 	.byte	0x04
	.zero		1


	//   ....[51]....
        /*0434*/ 	.word	0x000032c0
        /*0438*/ 	.word	0x00000000
        /*043c*/ 	.word	0x00000080
        /*0440*/ 	.short	0x010a
        /*0442*/ 	.byte	0xff
	.zero		1


	//   ....[52]....
        /*0444*/ 	.word	0x000033c0
        /*0448*/ 	.word	0x00000000
        /*044c*/ 	.word	0x00000000
        /*0450*/ 	.short	0x0101
        /*0452*/ 	.byte	0xff
	.zero		1


	//   ....[53]....
        /*0454*/ 	.word	0x00003450
        /*0458*/ 	.word	0x000000ff
        /*045c*/ 	.word	0x00000090
        /*0460*/ 	.short	0x0106
        /*0462*/ 	.byte	0x04
	.zero		1


	//   ....[54]....
        /*0464*/ 	.word	0x00003470
        /*0468*/ 	.word	0x000000ff
        /*046c*/ 	.word	0x00000090
        /*0470*/ 	.short	0x010a
        /*0472*/ 	.byte	0x04
	.zero		1


	//   ....[55]....
        /*0474*/ 	.word	0x00003500
        /*0478*/ 	.word	0x000000ff
        /*047c*/ 	.word	0x00000090
        /*0480*/ 	.short	0x0106
        /*0482*/ 	.byte	0x07
	.zero		1


	//   ....[56]....
        /*0484*/ 	.word	0x00003540
        /*0488*/ 	.word	0x00000000
        /*048c*/ 	.word	0x00000090
        /*0490*/ 	.short	0x010a
        /*0492*/ 	.byte	0xff
	.zero		1


	//   ....[57]....
        /*0494*/ 	.word	0x000037a0
        /*0498*/ 	.word	0x000000ff
        /*049c*/ 	.word	0x00000008
        /*04a0*/ 	.short	0x010a
        /*04a2*/ 	.byte	0x05
	.zero		1


	//   ....[58]....
        /*04a4*/ 	.word	0x000037c0
        /*04a8*/ 	.word	0x000000ff
        /*04ac*/ 	.word	0x00000008
        /*04b0*/ 	.short	0x010a
        /*04b2*/ 	.byte	0x05
	.zero		1


	//   ....[59]....
        /*04b4*/ 	.word	0x00003960
        /*04b8*/ 	.word	0x000000ff
        /*04bc*/ 	.word	0x00000008
        /*04c0*/ 	.short	0x010a
        /*04c2*/ 	.byte	0x05
	.zero		1


	//   ....[60]....
        /*04c4*/ 	.word	0x00003980
        /*04c8*/ 	.word	0x000000ff
        /*04cc*/ 	.word	0x00000008
        /*04d0*/ 	.short	0x010a
        /*04d2*/ 	.byte	0x05
	.zero		1


	//   ....[61]....
        /*04d4*/ 	.word	0x00003a50
        /*04d8*/ 	.word	0x000000ff
        /*04dc*/ 	.word	0x00000000
        /*04e0*/ 	.short	0x0101
        /*04e2*/ 	.byte	0x04
	.zero		1


	//   ....[62]....
        /*04e4*/ 	.word	0x00003e10
        /*04e8*/ 	.word	0x00000003
        /*04ec*/ 	.word	0x00000080
        /*04f0*/ 	.short	0x010a
        /*04f2*/ 	.byte	0xff
	.zero		1


	//   ....[63]....
        /*04f4*/ 	.word	0x00003ed0
        /*04f8*/ 	.word	0x00000003
        /*04fc*/ 	.word	0x00000000
        /*0500*/ 	.short	0x0101
        /*0502*/ 	.byte	0xff
	.zero		1


	//   ....[64]....
        /*0504*/ 	.word	0x00003fc0
        /*0508*/ 	.word	0x000000ff
        /*050c*/ 	.word	0x00000000
        /*0510*/ 	.short	0x010a
        /*0512*/ 	.byte	0x04
	.zero		1


	//   ....[65]....
        /*0514*/ 	.word	0x00003fd0
        /*0518*/ 	.word	0x000000ff
        /*051c*/ 	.word	0x000000c0
        /*0520*/ 	.short	0x010a
        /*0522*/ 	.byte	0x07
	.zero		1


	//   ....[66]....
        /*0524*/ 	.word	0x00004090
        /*0528*/ 	.word	0x000000ff
        /*052c*/ 	.word	0x00000000
        /*0530*/ 	.short	0x010a
        /*0532*/ 	.byte	0x05
	.zero		1


	//   ....[67]....
        /*0534*/ 	.word	0x000041e0
        /*0538*/ 	.word	0x000000ff
        /*053c*/ 	.word	0x00000000
        /*0540*/ 	.short	0x010a
        /*0542*/ 	.byte	0x07
	.zero		1


	//   ....[68]....
        /*0544*/ 	.word	0x00004950
        /*0548*/ 	.word	0x000000ff
        /*054c*/ 	.word	0x00000000
        /*0550*/ 	.short	0x010a
        /*0552*/ 	.byte	0x04
	.zero		1


	//   ....[69]....
        /*0554*/ 	.word	0x000049f0
        /*0558*/ 	.word	0x000000ff
        /*055c*/ 	.word	0x00000000
        /*0560*/ 	.short	0x010a
        /*0562*/ 	.byte	0x05
	.zero		1


	//   ....[70]....
        /*0564*/ 	.word	0x00004a80
        /*0568*/ 	.word	0x000000ff
        /*056c*/ 	.word	0x00000000
        /*0570*/ 	.short	0x010a
        /*0572*/ 	.byte	0x05
	.zero		1


	//   ....[71]....
        /*0574*/ 	.word	0x00004b20
        /*0578*/ 	.word	0x00000002
        /*057c*/ 	.word	0x00000000
        /*0580*/ 	.short	0x010a
        /*0582*/ 	.byte	0xff
	.zero		1


	//   ....[72]....
        /*0584*/ 	.word	0x00004b60
        /*0588*/ 	.word	0x00000002
        /*058c*/ 	.word	0x00000000
        /*0590*/ 	.short	0x010a
        /*0592*/ 	.byte	0xff
	.zero		1


	//   ....[73]....
        /*0594*/ 	.word	0x00004be0
        /*0598*/ 	.word	0x000000ff
        /*059c*/ 	.word	0x00000000
        /*05a0*/ 	.short	0x0101
        /*05a2*/ 	.byte	0x04
	.zero		1


	//   ....[74]....
        /*05a4*/ 	.word	0x00004c20
        /*05a8*/ 	.word	0x000000ff
        /*05ac*/ 	.word	0x00000100
        /*05b0*/ 	.short	0x010a
        /*05b2*/ 	.byte	0x3e
	.zero		1


	//   ....[75]....
        /*05b4*/ 	.word	0x00004c80
        /*05b8*/ 	.word	0x000000ff
        /*05bc*/ 	.word	0x00000000
        /*05c0*/ 	.short	0x0101
        /*05c2*/ 	.byte	0x04
	.zero		1


	//   ....[76]....
        /*05c4*/ 	.word	0x00005130
        /*05c8*/ 	.word	0x00000008
        /*05cc*/ 	.word	0x00000080
        /*05d0*/ 	.short	0x010a
        /*05d2*/ 	.byte	0xff
	.zero		1


	//   ....[77]....
        /*05d4*/ 	.word	0x000052a0
        /*05d8*/ 	.word	0x00000000
        /*05dc*/ 	.word	0x00000000
        /*05e0*/ 	.short	0x0101
        /*05e2*/ 	.byte	0xff
	.zero		1


	//   ....[78]....
        /*05e4*/ 	.word	0x00005770
        /*05e8*/ 	.word	0x000000ff
        /*05ec*/ 	.word	0x00000078
        /*05f0*/ 	.short	0x010a
        /*05f2*/ 	.byte	0x15
	.zero		1


	//   ....[79]....
        /*05f4*/ 	.word	0x00005940
        /*05f8*/ 	.word	0x000000ff
        /*05fc*/ 	.word	0x00000058
        /*0600*/ 	.short	0x010a
        /*0602*/ 	.byte	0x04
	.zero		1


	//   ....[80]....
        /*0604*/ 	.word	0x00005b90
        /*0608*/ 	.word	0x000000ff
        /*060c*/ 	.word	0x00000040
        /*0610*/ 	.short	0x010b
        /*0612*/ 	.byte	0x04
	.zero		1


	//   ....[81]....
        /*0614*/ 	.word	0x00005ba0
        /*0618*/ 	.word	0x000000ff
        /*061c*/ 	.word	0x00000000
        /*0620*/ 	.short	0x0101
        /*0622*/ 	.byte	0x07
	.zero		1


	//   ....[82]....
        /*0624*/ 	.word	0x00005bb0
        /*0628*/ 	.word	0x000000ff
        /*062c*/ 	.word	0x00000058
        /*0630*/ 	.short	0x010a
        /*0632*/ 	.byte	0x05
	.zero		1


	//   ....[83]....
        /*0634*/ 	.word	0x00005e80
        /*0638*/ 	.word	0x000000ff
        /*063c*/ 	.word	0x00000040
        /*0640*/ 	.short	0x010b
        /*0642*/ 	.byte	0x05
	.zero		1


	//   ....[84]....
        /*0644*/ 	.word	0x00005e90
        /*0648*/ 	.word	0x000000ff
        /*064c*/ 	.word	0x00000000
        /*0650*/ 	.short	0x0101
        /*0652*/ 	.byte	0x04
	.zero		1


	//   ....[85]....
        /*0654*/ 	.word	0x00005ee0
        /*0658*/ 	.word	0x000000ff
        /*065c*/ 	.word	0x00000000
        /*0660*/ 	.short	0x010a
        /*0662*/ 	.byte	0x04
	.zero		1


	//   ....[86]....
        /*0664*/ 	.word	0x00005f70
        /*0668*/ 	.word	0x000000ff
        /*066c*/ 	.word	0x00000000
        /*0670*/ 	.short	0x010a
        /*0672*/ 	.byte	0x05
	.zero		1


	//   ....[87]....
        /*0674*/ 	.word	0x00006010
        /*0678*/ 	.word	0x00000000
        /*067c*/ 	.word	0x00000000
        /*0680*/ 	.short	0x010a
        /*0682*/ 	.byte	0xff
	.zero		1


	//   ....[88]....
        /*0684*/ 	.word	0x000063a0
        /*0688*/ 	.word	0x00000003
        /*068c*/ 	.word	0x00000080
        /*0690*/ 	.short	0x010a
        /*0692*/ 	.byte	0xff
	.zero		1


	//   ....[89]....
        /*0694*/ 	.word	0x00006520
        /*0698*/ 	.word	0x00000000
        /*069c*/ 	.word	0x00000000
        /*06a0*/ 	.short	0x0101
        /*06a2*/ 	.byte	0xff
	.zero		1


	//   ....[90]....
        /*06a4*/ 	.word	0x000070f0
        /*06a8*/ 	.word	0x00000000
        /*06ac*/ 	.word	0x00000040
        /*06b0*/ 	.short	0x010a
        /*06b2*/ 	.byte	0xff
	.zero		1


	//   ....[91]....
        /*06b4*/ 	.word	0x00007160
        /*06b8*/ 	.word	0x00000052
        /*06bc*/ 	.word	0x000000a0
        /*06c0*/ 	.short	0x010a
        /*06c2*/ 	.byte	0xff
	.zero		1


	//   ....[92]....
        /*06c4*/ 	.word	0x00007250
        /*06c8*/ 	.word	0x00000000
        /*06cc*/ 	.word	0x00000040
        /*06d0*/ 	.short	0x010a
        /*06d2*/ 	.byte	0xff
	.zero		1


	//   ....[93]....
        /*06d4*/ 	.word	0x00007380
        /*06d8*/ 	.word	0x00000052
        /*06dc*/ 	.word	0x000000a0
        /*06e0*/ 	.short	0x010a
        /*06e2*/ 	.byte	0xff
	.zero		1


	//   ....[94]....
        /*06e4*/ 	.word	0x00007a00
        /*06e8*/ 	.word	0x00000000
        /*06ec*/ 	.word	0x00000000
        /*06f0*/ 	.short	0x0101
        /*06f2*/ 	.byte	0xff
	.zero		1


	//   ....[95]....
        /*06f4*/ 	.word	0x00007a10
        /*06f8*/ 	.word	0x00000002
        /*06fc*/ 	.word	0x00000040
        /*0700*/ 	.short	0x010a
        /*0702*/ 	.byte	0xff
	.zero		1


	//   ....[96]....
        /*0704*/ 	.word	0x00007ae0
        /*0708*/ 	.word	0x00000002
        /*070c*/ 	.word	0x00000040
        /*0710*/ 	.short	0x010a
        /*0712*/ 	.byte	0xff
	.zero		1


	//   ....[97]....
        /*0714*/ 	.word	0x00007d80
        /*0718*/ 	.word	0x00000052
        /*071c*/ 	.word	0x00000000
        /*0720*/ 	.short	0x0101
        /*0722*/ 	.byte	0xff
	.zero		1


	//   ....[98]....
        /*0724*/ 	.word	0x000082e0
        /*0728*/ 	.word	0x00000002
        /*072c*/ 	.word	0x00000000
        /*0730*/ 	.short	0x0101
        /*0732*/ 	.byte	0xff
	.zero		1


	//   ....[99]....
        /*0734*/ 	.word	0x00008590
        /*0738*/ 	.word	0x000000ff
        /*073c*/ 	.word	0x00000000
        /*0740*/ 	.short	0x0101
        /*0742*/ 	.byte	0x04
	.zero		1


	//   ....[100]....
        /*0744*/ 	.word	0x000085b0
        /*0748*/ 	.word	0x00000003
        /*074c*/ 	.word	0x000000f0
        /*0750*/ 	.short	0x010a
        /*0752*/ 	.byte	0xff
	.zero		1


	//   ....[101]....
        /*0754*/ 	.word	0x00008610
        /*0758*/ 	.word	0x00000000
        /*075c*/ 	.word	0x00000020
        /*0760*/ 	.short	0x010a
        /*0762*/ 	.byte	0xff
	.zero		1


	//   ....[102]....
        /*0764*/ 	.word	0x00008670
        /*0768*/ 	.word	0x00000000
        /*076c*/ 	.word	0x00000020
        /*0770*/ 	.short	0x010a
        /*0772*/ 	.byte	0xff
	.zero		1


	//   ....[103]....
        /*0774*/ 	.word	0x000086c0
        /*0778*/ 	.word	0x00000003
        /*077c*/ 	.word	0x00000080
        /*0780*/ 	.short	0x010a
        /*0782*/ 	.byte	0xff
	.zero		1


	//   ....[104]....
        /*0784*/ 	.word	0x00008720
        /*0788*/ 	.word	0x00000000
        /*078c*/ 	.word	0x00000000
        /*0790*/ 	.short	0x010a
        /*0792*/ 	.byte	0xff
	.zero		1


	//   ....[105]....
        /*0794*/ 	.word	0x00008780
        /*0798*/ 	.word	0x00000000
        /*079c*/ 	.word	0x00000000
        /*07a0*/ 	.short	0x010a
        /*07a2*/ 	.byte	0xff
	.zero		1


	//   ....[106]....
        /*07a4*/ 	.word	0x000087e0
        /*07a8*/ 	.word	0x00000000
        /*07ac*/ 	.word	0x00000000
        /*07b0*/ 	.short	0x010a
        /*07b2*/ 	.byte	0xff
	.zero		1


	//   ....[107]....
        /*07b4*/ 	.word	0x00008830
        /*07b8*/ 	.word	0x00000000
        /*07bc*/ 	.word	0x000000e0
        /*07c0*/ 	.short	0x010a
        /*07c2*/ 	.byte	0xff
	.zero		1


	//   ....[108]....
        /*07c4*/ 	.word	0x00008890
        /*07c8*/ 	.word	0x00000000
        /*07cc*/ 	.word	0x00000090
        /*07d0*/ 	.short	0x010a
        /*07d2*/ 	.byte	0xff
	.zero		1


	//   ....[109]....
        /*07d4*/ 	.word	0x000088e0
        /*07d8*/ 	.word	0x00000000
        /*07dc*/ 	.word	0x00000080
        /*07e0*/ 	.short	0x010a
        /*07e2*/ 	.byte	0xff
	.zero		1


	//   ....[110]....
        /*07e4*/ 	.word	0x00008940
        /*07e8*/ 	.word	0x00000000
        /*07ec*/ 	.word	0x00000090
        /*07f0*/ 	.short	0x010a
        /*07f2*/ 	.byte	0xff
	.zero		1


	//   ....[111]....
        /*07f4*/ 	.word	0x000089a0
        /*07f8*/ 	.word	0x00000007
        /*07fc*/ 	.word	0x00000008
        /*0800*/ 	.short	0x010a
        /*0802*/ 	.byte	0xff
	.zero		1


	//   ....[112]....
        /*0804*/ 	.word	0x00008a90
        /*0808*/ 	.word	0x00000005
        /*080c*/ 	.word	0x00000008
        /*0810*/ 	.short	0x010a
        /*0812*/ 	.byte	0xff
	.zero		1


	//   ....[113]....
        /*0814*/ 	.word	0x00008ae0
        /*0818*/ 	.word	0x00000003
        /*081c*/ 	.word	0x00000080
        /*0820*/ 	.short	0x010a
        /*0822*/ 	.byte	0xff
	.zero		1


	//   ....[114]....
        /*0824*/ 	.word	0x00008b50
        /*0828*/ 	.word	0x00000003
        /*082c*/ 	.word	0x000000c0
        /*0830*/ 	.short	0x010a
        /*0832*/ 	.byte	0xff
	.zero		1


	//   ....[115]....
        /*0834*/ 	.word	0x00008bb0
        /*0838*/ 	.word	0x00000003
        /*083c*/ 	.word	0x00000000
        /*0840*/ 	.short	0x010a
        /*0842*/ 	.byte	0xff
	.zero		1


	//   ....[116]....
        /*0844*/ 	.word	0x00008c10
        /*0848*/ 	.word	0x00000002
        /*084c*/ 	.word	0x00000000
        /*0850*/ 	.short	0x010a
        /*0852*/ 	.byte	0xff
	.zero		1


	//   ....[117]....
        /*0854*/ 	.word	0x00008c70
        /*0858*/ 	.word	0x00000002
        /*085c*/ 	.word	0x00000000
        /*0860*/ 	.short	0x010a
        /*0862*/ 	.byte	0xff
	.zero		1


	//   ....[118]....
        /*0864*/ 	.word	0x00008cd0
        /*0868*/ 	.word	0x00000002
        /*086c*/ 	.word	0x00000000
        /*0870*/ 	.short	0x010a
        /*0872*/ 	.byte	0xff
	.zero		1


	//   ....[119]....
        /*0874*/ 	.word	0x00008d30
        /*0878*/ 	.word	0x00000002
        /*087c*/ 	.word	0x00000100
        /*0880*/ 	.short	0x010a
        /*0882*/ 	.byte	0xff
	.zero		1


	//   ....[120]....
        /*0884*/ 	.word	0x00008d80
        /*0888*/ 	.word	0x00000008
        /*088c*/ 	.word	0x00000080
        /*0890*/ 	.short	0x010a
        /*0892*/ 	.byte	0xff
	.zero		1


	//   ....[121]....
        /*0894*/ 	.word	0x00008de0
        /*0898*/ 	.word	0x00000000
        /*089c*/ 	.word	0x00000078
        /*08a0*/ 	.short	0x010a
        /*08a2*/ 	.byte	0xff
	.zero		1


	//   ....[122]....
        /*08a4*/ 	.word	0x00008e40
        /*08a8*/ 	.word	0x00000000
        /*08ac*/ 	.word	0x00000058
        /*08b0*/ 	.short	0x010a
        /*08b2*/ 	.byte	0xff
	.zero		1


	//   ....[123]....
        /*08b4*/ 	.word	0x00008ea0
        /*08b8*/ 	.word	0x00000005
        /*08bc*/ 	.word	0x00000058
        /*08c0*/ 	.short	0x010a
        /*08c2*/ 	.byte	0xff
	.zero		1


	//   ....[124]....
        /*08c4*/ 	.word	0x00008f00
        /*08c8*/ 	.word	0x00000000
        /*08cc*/ 	.word	0x00000000
        /*08d0*/ 	.short	0x010a
        /*08d2*/ 	.byte	0xff
	.zero		1


	//   ....[125]....
        /*08d4*/ 	.word	0x00008f60
        /*08d8*/ 	.word	0x00000000
        /*08dc*/ 	.word	0x00000000
        /*08e0*/ 	.short	0x010a
        /*08e2*/ 	.byte	0xff
	.zero		1


	//   ....[126]....
        /*08e4*/ 	.word	0x00008fb0
        /*08e8*/ 	.word	0x00000003
        /*08ec*/ 	.word	0x00000080
        /*08f0*/ 	.short	0x010a
        /*08f2*/ 	.byte	0xff
	.zero		1


	//   ....[127]....
        /*08f4*/ 	.word	0x00009000
        /*08f8*/ 	.word	0x00000000
        /*08fc*/ 	.word	0x00000040
        /*0900*/ 	.short	0x010a
        /*0902*/ 	.byte	0xff
	.zero		1


	//   ....[128]....
        /*0904*/ 	.word	0x00009050
        /*0908*/ 	.word	0x00000052
        /*090c*/ 	.word	0x000000a0
        /*0910*/ 	.short	0x010a
        /*0912*/ 	.byte	0xff
	.zero		1


	//   ....[129]....
        /*0914*/ 	.word	0x000090a0
        /*0918*/ 	.word	0x00000002
        /*091c*/ 	.word	0x00000040
        /*0920*/ 	.short	0x010a
        /*0922*/ 	.byte	0xff
	.zero		1


	//----- nvinfo : EIATTR_NUM_MBARRIERS
	.align		4
.L_47:
        /*0924*/ 	.byte	0x03, 0x38
        /*0926*/ 	.short	0x0021


	//----- nvinfo : EIATTR_EXIT_INSTR_OFFSETS
	.align		4
        /*0928*/ 	.byte	0x04, 0x1c
        /*092a*/ 	.short	(.L_49 - .L_48)


	//   ....[0]....
.L_48:
        /*092c*/ 	.word	0x00003010


	//   ....[1]....
        /*0930*/ 	.word	0x00003510


	//   ....[2]....
        /*0934*/ 	.word	0x00003570


	//   ....[3]....
        /*0938*/ 	.word	0x00004ec0


	//   ....[4]....
        /*093c*/ 	.word	0x00006040


	//   ....[5]....
        /*0940*/ 	.word	0x00006080


	//   ....[6]....
        /*0944*/ 	.word	0x00008480


	//   ....[7]....
        /*0948*/ 	.word	0x00008500


	//   ....[8]....
        /*094c*/ 	.word	0x00008530


	//   ....[9]....
        /*0950*/ 	.word	0x000085a0


	//----- nvinfo : EIATTR_MAX_THREADS
	.align		4
.L_49:
        /*0954*/ 	.byte	0x04, 0x05
        /*0956*/ 	.short	(.L_51 - .L_50)
.L_50:
        /*0958*/ 	.word	0x00000100
        /*095c*/ 	.word	0x00000001
        /*0960*/ 	.word	0x00000001


	//----- nvinfo : EIATTR_CRS_STACK_SIZE
	.align		4
.L_51:
        /*0964*/ 	.byte	0x04, 0x1e
        /*0966*/ 	.short	(.L_53 - .L_52)
.L_52:
        /*0968*/ 	.word	0x00000000


	//----- nvinfo : EIATTR_CBANK_PARAM_SIZE
	.align		4
.L_53:
        /*096c*/ 	.byte	0x03, 0x19
        /*096e*/ 	.short	0x0800


	//----- nvinfo : EIATTR_PARAM_CBANK
	.align		4
        /*0970*/ 	.byte	0x04, 0x0a
        /*0972*/ 	.short	(.L_55 - .L_54)
	.align		4
.L_54:
        /*0974*/ 	.word	index@(.nv.constant0._ZN7cutlass13device_kernelINS_4gemm6kernel13GemmUniversalIN4cute5tupleIJiiiiEEENS1_10collective13CollectiveMmaINS1_35MainloopSm100TmaUmmaWarpSpecializedILi4ELi2ELi4ENS5_IJNS4_1CILi4EEENSA_ILi1EEESC_EEEEENS5_IJNSA_ILi128EEENSA_ILi64EEESF_EEEfNS5_IJlSC_lEEEfSI_NS4_8TiledMMAINS4_8MMA_AtomIJNS4_23SM100_MMA_TF32_2x1SM_SSINS_10tfloat32_tESM_fLi128ELi64ELNS4_4UMMA5MajorE0ELSO_0ELNSN_7ScaleInE0ELSP_0EEEEEENS4_6LayoutINS5_IJSC_SC_SC_EEENS5_IJNSA_ILi0EEESU_SU_EEEEENS5_IJNS4_10UnderscoreESX_SX_EEEEENS4_18SM100_TMA_2SM_LOADENS4_14ComposedLayoutINS4_7SwizzleILi3ELi4ELi3EEENS4_18smem_ptr_flag_bitsILi32EEENSS_INS5_IJNSA_ILi8EEENSA_ILi32EEEEEENS5_IJS17_SC_EEEEEEEvNS4_8identityENS4_28SM100_TMA_2SM_LOAD_MULTICASTES1B_vS1C_EENS_8epilogue10collective18CollectiveEpilogueINS1F_23Sm100TmaWarpSpecializedILi3ELi2ELi16ELb1ELb0EEEJNS5_IJSG_SG_SF_EEENS5_IJNSS_ISG_SC_EENSS_INS5_IJNSA_ILi16EEENSA_ILi2EEEEEENS5_IJSC_S17_EEEEEEEEfSI_fSI_NS1F_6fusion15FusionCallbacksIS1J_NS1S_17LinearCombinationIffffLNS_15FloatRoundStyleE2EEES1K_S1R_JEEENS4_5SM1004TMEM4LOAD26SM100_TMEM_LOAD_32dp32b16xENS4_13SM90_TMA_LOADENS11_INS12_ILi2ELi4ELi3EEES15_NSS_INS5_IJS16_S1M_EEENS5_IJS1M_SC_EEEEEEENS4_39AutoVectorizingCopyWithAssumedAlignmentILi128EEENS4_14SM90_TMA_STOREES27_S29_S29_EEEvvEEEEvNT_6ParamsE)
        /*0978*/ 	.short	0x0380
        /*097a*/ 	.short	0x0800


	//----- nvinfo : EIATTR_SW_WAR
	.align		4
.L_55:
        /*097c*/ 	.byte	0x04, 0x36
        /*097e*/ 	.short	(.L_57 - .L_56)
.L_56:
        /*0980*/ 	.word	0x00000008
.L_57:


//--------------------- .nv.callgraph             --------------------------
	.section	.nv.callgraph,"",@"SHT_CUDA_CALLGRAPH"
	.align	4
	.sectionentsize	8
	.align		4
        /*0000*/ 	.word	0x00000000
	.align		4
        /*0004*/ 	.word	0xffffffff
	.align		4
        /*0008*/ 	.word	index@(_ZN7cutlass13device_kernelINS_4gemm6kernel13GemmUniversalIN4cute5tupleIJiiiiEEENS1_10collective13CollectiveMmaINS1_35MainloopSm100TmaUmmaWarpSpecializedILi4ELi2ELi4ENS5_IJNS4_1CILi4EEENSA_ILi1EEESC_EEEEENS5_IJNSA_ILi128EEENSA_ILi64EEESF_EEEfNS5_IJlSC_lEEEfSI_NS4_8TiledMMAINS4_8MMA_AtomIJNS4_23SM100_MMA_TF32_2x1SM_SSINS_10tfloat32_tESM_fLi128ELi64ELNS4_4UMMA5MajorE0ELSO_0ELNSN_7ScaleInE0ELSP_0EEEEEENS4_6LayoutINS5_IJSC_SC_SC_EEENS5_IJNSA_ILi0EEESU_SU_EEEEENS5_IJNS4_10UnderscoreESX_SX_EEEEENS4_18SM100_TMA_2SM_LOADENS4_14ComposedLayoutINS4_7SwizzleILi3ELi4ELi3EEENS4_18smem_ptr_flag_bitsILi32EEENSS_INS5_IJNSA_ILi8EEENSA_ILi32EEEEEENS5_IJS17_SC_EEEEEEEvNS4_8identityENS4_28SM100_TMA_2SM_LOAD_MULTICASTES1B_vS1C_EENS_8epilogue10collective18CollectiveEpilogueINS1F_23Sm100TmaWarpSpecializedILi3ELi2ELi16ELb1ELb0EEEJNS5_IJSG_SG_SF_EEENS5_IJNSS_ISG_SC_EENSS_INS5_IJNSA_ILi16EEENSA_ILi2EEEEEENS5_IJSC_S17_EEEEEEEEfSI_fSI_NS1F_6fusion15FusionCallbacksIS1J_NS1S_17LinearCombinationIffffLNS_15FloatRoundStyleE2EEES1K_S1R_JEEENS4_5SM1004TMEM4LOAD26SM100_TMEM_LOAD_32dp32b16xENS4_13SM90_TMA_LOADENS11_INS12_ILi2ELi4ELi3EEES15_NSS_INS5_IJS16_S1M_EEENS5_IJS1M_SC_EEEEEEENS4_39AutoVectorizingCopyWithAssumedAlignmentILi128EEENS4_14SM90_TMA_STOREES27_S29_S29_EEEvvEEEEvNT_6ParamsE)
	.align		4
        /*000c*/ 	.word	index@(__assertfail)
	.align		4
        /*0010*/ 	.word	0x00000000
	.align		4
        /*0014*/ 	.word	0xfffffffe
	.align		4
        /*0018*/ 	.word	0x00000000
	.align		4
        /*001c*/ 	.word	0xfffffffd
	.align		4
        /*0020*/ 	.word	0x00000000
	.align		4
        /*0024*/ 	.word	0xfffffffc


//--------------------- .nv.constant4             --------------------------
	.section	.nv.constant4,"a",@progbits
	.align	8
	.align		8
.nv.constant4:
        /*0000*/ 	.dword	__assertfail
	.align		8
        /*0008*/ 	.dword	__unnamed_1
	.align		8
        /*0010*/ 	.dword	__unnamed_2
	.align		8
        /*0018*/ 	.dword	_ZN40_INTERNAL_3384f85f_4_k_cu_052b5d7a_301344cuda3std3__45__cpo5beginE
	.align		8
        /*0020*/ 	.dword	_ZN40_INTERNAL_3384f85f_4_k_cu_052b5d7a_301344cuda3std3__45__cpo3endE
	.align		8
        /*0028*/ 	.dword	_ZN40_INTERNAL_3384f85f_4_k_cu_052b5d7a_301344cuda3std3__45__cpo6cbeginE
	.align		8
        /*0030*/ 	.dword	_ZN40_INTERNAL_3384f85f_4_k_cu_052b5d7a_301344cuda3std3__45__cpo4cendE
	.align		8
        /*0038*/ 	.dword	_ZN40_INTERNAL_3384f85f_4_k_cu_052b5d7a_301344cuda3std3__442_GLOBAL__N__3384f85f_4_k_cu_052b5d7a_301346ignoreE
	.align		8
        /*0040*/ 	.dword	_ZN40_INTERNAL_3384f85f_4_k_cu_052b5d7a_301344cuda3std3__419piecewise_constructE
	.align		8
        /*0048*/ 	.dword	_ZN40_INTERNAL_3384f85f_4_k_cu_052b5d7a_301344cuda3std3__48in_placeE
	.align		8
        /*0050*/ 	.dword	_ZN40_INTERNAL_3384f85f_4_k_cu_052b5d7a_301344cuda3std6ranges3__45__cpo4swapE
	.align		8
        /*0058*/ 	.dword	_ZN40_INTERNAL_3384f85f_4_k_cu_052b5d7a_301344cuda3std6ranges3__45__cpo9iter_moveE
	.align		8
        /*0060*/ 	.dword	_ZN40_INTERNAL_3384f85f_4_k_cu_052b5d7a_301344cute7productE
	.align		8
        /*0068*/ 	.dword	_ZN40_INTERNAL_3384f85f_4_k_cu_052b5d7a_301344cute1_E
	.align		8
        /*0070*/ 	.dword	$str$25
	.align		8
        /*0078*/ 	.dword	$str$26
	.align		8
        /*0080*/ 	.dword	$str$27
	.align		8
        /*0088*/ 	.dword	$str$28


//--------------------- .text._ZN7cutlass13device_kernelINS_4gemm6kernel13GemmUniversalIN4cute5tupleIJiiiiEEENS1_10collective13CollectiveMmaINS1_35MainloopSm100TmaUmmaWarpSpecializedILi4ELi2ELi4ENS5_IJNS4_1CILi4EEENSA_ILi1EEESC_EEEEENS5_IJNSA_ILi128EEENSA_ILi64EEESF_EEEfNS5_IJlSC_lEEEfSI_NS4_8TiledMMAINS4_8MMA_AtomIJNS4_23SM100_MMA_TF32_2x1SM_SSINS_10tfloat32_tESM_fLi128ELi64ELNS4_4UMMA5MajorE0ELSO_0ELNSN_7ScaleInE0ELSP_0EEEEEENS4_6LayoutINS5_IJSC_SC_SC_EEENS5_IJNSA_ILi0EEESU_SU_EEEEENS5_IJNS4_10UnderscoreESX_SX_EEEEENS4_18SM100_TMA_2SM_LOADENS4_14ComposedLayoutINS4_7SwizzleILi3ELi4ELi3EEENS4_18smem_ptr_flag_bitsILi32EEENSS_INS5_IJNSA_ILi8EEENSA_ILi32EEEEEENS5_IJS17_SC_EEEEEEEvNS4_8identityENS4_28SM100_TMA_2SM_LOAD_MULTICASTES1B_vS1C_EENS_8epilogue10collective18CollectiveEpilogueINS1F_23Sm100TmaWarpSpecializedILi3ELi2ELi16ELb1ELb0EEEJNS5_IJSG_SG_SF_EEENS5_IJNSS_ISG_SC_EENSS_INS5_IJNSA_ILi16EEENSA_ILi2EEEEEENS5_IJSC_S17_EEEEEEEEfSI_fSI_NS1F_6fusion15FusionCallbacksIS1J_NS1S_17LinearCombinationIffffLNS_15FloatRoundStyleE2EEES1K_S1R_JEEENS4_5SM1004TMEM4LOAD26SM100_TMEM_LOAD_32dp32b16xENS4_13SM90_TMA_LOADENS11_INS12_ILi2ELi4ELi3EEES15_NSS_INS5_IJS16_S1M_EEENS5_IJS1M_SC_EEEEEEENS4_39AutoVectorizingCopyWithAssumedAlignmentILi128EEENS4_14SM90_TMA_STOREES27_S29_S29_EEEvvEEEEvNT_6ParamsE --------------------------
	.section	.text._ZN7cutlass13device_kernelINS_4gemm6kernel13GemmUniversalIN4cute5tupleIJiiiiEEENS1_10collective13CollectiveMmaINS1_35MainloopSm100TmaUmmaWarpSpecializedILi4ELi2ELi4ENS5_IJNS4_1CILi4EEENSA_ILi1EEESC_EEEEENS5_IJNSA_ILi128EEENSA_ILi64EEESF_EEEfNS5_IJlSC_lEEEfSI_NS4_8TiledMMAINS4_8MMA_AtomIJNS4_23SM100_MMA_TF32_2x1SM_SSINS_10tfloat32_tESM_fLi128ELi64ELNS4_4UMMA5MajorE0ELSO_0ELNSN_7ScaleInE0ELSP_0EEEEEENS4_6LayoutINS5_IJSC_SC_SC_EEENS5_IJNSA_ILi0EEESU_SU_EEEEENS5_IJNS4_10UnderscoreESX_SX_EEEEENS4_18SM100_TMA_2SM_LOADENS4_14ComposedLayoutINS4_7SwizzleILi3ELi4ELi3EEENS4_18smem_ptr_flag_bitsILi32EEENSS_INS5_IJNSA_ILi8EEENSA_ILi32EEEEEENS5_IJS17_SC_EEEEEEEvNS4_8identityENS4_28SM100_TMA_2SM_LOAD_MULTICASTES1B_vS1C_EENS_8epilogue10collective18CollectiveEpilogueINS1F_23Sm100TmaWarpSpecializedILi3ELi2ELi16ELb1ELb0EEEJNS5_IJSG_SG_SF_EEENS5_IJNSS_ISG_SC_EENSS_INS5_IJNSA_ILi16EEENSA_ILi2EEEEEENS5_IJSC_S17_EEEEEEEEfSI_fSI_NS1F_6fusion15FusionCallbacksIS1J_NS1S_17LinearCombinationIffffLNS_15FloatRoundStyleE2EEES1K_S1R_JEEENS4_5SM1004TMEM4LOAD26SM100_TMEM_LOAD_32dp32b16xENS4_13SM90_TMA_LOADENS11_INS12_ILi2ELi4ELi3EEES15_NSS_INS5_IJS16_S1M_EEENS5_IJS1M_SC_EEEEEEENS4_39AutoVectorizingCopyWithAssumedAlignmentILi128EEENS4_14SM90_TMA_STOREES27_S29_S29_EEEvvEEEEvNT_6ParamsE,"ax",@progbits
	.align	128
.text._ZN7cutlass13device_kernelINS_4gemm6kernel13GemmUniversalIN4cute5tupleIJiiiiEEENS1_10collective13CollectiveMmaINS1_35MainloopSm100TmaUmmaWarpSpecializedILi4ELi2ELi4ENS5_IJNS4_1CILi4EEENSA_ILi1EEESC_EEEEENS5_IJNSA_ILi128EEENSA_ILi64EEESF_EEEfNS5_IJlSC_lEEEfSI_NS4_8TiledMMAINS4_8MMA_AtomIJNS4_23SM100_MMA_TF32_2x1SM_SSINS_10tfloat32_tESM_fLi128ELi64ELNS4_4UMMA5MajorE0ELSO_0ELNSN_7ScaleInE0ELSP_0EEEEEENS4_6LayoutINS5_IJSC_SC_SC_EEENS5_IJNSA_ILi0EEESU_SU_EEEEENS5_IJNS4_10UnderscoreESX_SX_EEEEENS4_18SM100_TMA_2SM_LOADENS4_14ComposedLayoutINS4_7SwizzleILi3ELi4ELi3EEENS4_18smem_ptr_flag_bitsILi32EEENSS_INS5_IJNSA_ILi8EEENSA_ILi32EEEEEENS5_IJS17_SC_EEEEEEEvNS4_8identityENS4_28SM100_TMA_2SM_LOAD_MULTICASTES1B_vS1C_EENS_8epilogue10collective18CollectiveEpilogueINS1F_23Sm100TmaWarpSpecializedILi3ELi2ELi16ELb1ELb0EEEJNS5_IJSG_SG_SF_EEENS5_IJNSS_ISG_SC_EENSS_INS5_IJNSA_ILi16EEENSA_ILi2EEEEEENS5_IJSC_S17_EEEEEEEEfSI_fSI_NS1F_6fusion15FusionCallbacksIS1J_NS1S_17LinearCombinationIffffLNS_15FloatRoundStyleE2EEES1K_S1R_JEEENS4_5SM1004TMEM4LOAD26SM100_TMEM_LOAD_32dp32b16xENS4_13SM90_TMA_LOADENS11_INS12_ILi2ELi4ELi3EEES15_NSS_INS5_IJS16_S1M_EEENS5_IJS1M_SC_EEEEEEENS4_39AutoVectorizingCopyWithAssumedAlignmentILi128EEENS4_14SM90_TMA_STOREES27_S29_S29_EEEvvEEEEvNT_6ParamsE:
        .type           _ZN7cutlass13device_kernelINS_4gemm6kernel13GemmUniversalIN4cute5tupleIJiiiiEEENS1_10collective13CollectiveMmaINS1_35MainloopSm100TmaUmmaWarpSpecializedILi4ELi2ELi4ENS5_IJNS4_1CILi4EEENSA_ILi1EEESC_EEEEENS5_IJNSA_ILi128EEENSA_ILi64EEESF_EEEfNS5_IJlSC_lEEEfSI_NS4_8TiledMMAINS4_8MMA_AtomIJNS4_23SM100_MMA_TF32_2x1SM_SSINS_10tfloat32_tESM_fLi128ELi64ELNS4_4UMMA5MajorE0ELSO_0ELNSN_7ScaleInE0ELSP_0EEEEEENS4_6LayoutINS5_IJSC_SC_SC_EEENS5_IJNSA_ILi0EEESU_SU_EEEEENS5_IJNS4_10UnderscoreESX_SX_EEEEENS4_18SM100_TMA_2SM_LOADENS4_14ComposedLayoutINS4_7SwizzleILi3ELi4ELi3EEENS4_18smem_ptr_flag_bitsILi32EEENSS_INS5_IJNSA_ILi8EEENSA_ILi32EEEEEENS5_IJS17_SC_EEEEEEEvNS4_8identityENS4_28SM100_TMA_2SM_LOAD_MULTICASTES1B_vS1C_EENS_8epilogue10collective18CollectiveEpilogueINS1F_23Sm100TmaWarpSpecializedILi3ELi2ELi16ELb1ELb0EEEJNS5_IJSG_SG_SF_EEENS5_IJNSS_ISG_SC_EENSS_INS5_IJNSA_ILi16EEENSA_ILi2EEEEEENS5_IJSC_S17_EEEEEEEEfSI_fSI_NS1F_6fusion15FusionCallbacksIS1J_NS1S_17LinearCombinationIffffLNS_15FloatRoundStyleE2EEES1K_S1R_JEEENS4_5SM1004TMEM4LOAD26SM100_TMEM_LOAD_32dp32b16xENS4_13SM90_TMA_LOADENS11_INS12_ILi2ELi4ELi3EEES15_NSS_INS5_IJS16_S1M_EEENS5_IJS1M_SC_EEEEEEENS4_39AutoVectorizingCopyWithAssumedAlignmentILi128EEENS4_14SM90_TMA_STOREES27_S29_S29_EEEvvEEEEvNT_6ParamsE,@function
        .size           _ZN7cutlass13device_kernelINS_4gemm6kernel13GemmUniversalIN4cute5tupleIJiiiiEEENS1_10collective13CollectiveMmaINS1_35MainloopSm100TmaUmmaWarpSpecializedILi4ELi2ELi4ENS5_IJNS4_1CILi4EEENSA_ILi1EEESC_EEEEENS5_IJNSA_ILi128EEENSA_ILi64EEESF_EEEfNS5_IJlSC_lEEEfSI_NS4_8TiledMMAINS4_8MMA_AtomIJNS4_23SM100_MMA_TF32_2x1SM_SSINS_10tfloat32_tESM_fLi128ELi64ELNS4_4UMMA5MajorE0ELSO_0ELNSN_7ScaleInE0ELSP_0EEEEEENS4_6LayoutINS5_IJSC_SC_SC_EEENS5_IJNSA_ILi0EEESU_SU_EEEEENS5_IJNS4_10UnderscoreESX_SX_EEEEENS4_18SM100_TMA_2SM_LOADENS4_14ComposedLayoutINS4_7SwizzleILi3ELi4ELi3EEENS4_18smem_ptr_flag_bitsILi32EEENSS_INS5_IJNSA_ILi8EEENSA_ILi32EEEEEENS5_IJS17_SC_EEEEEEEvNS4_8identityENS4_28SM100_TMA_2SM_LOAD_MULTICASTES1B_vS1C_EENS_8epilogue10collective18CollectiveEpilogueINS1F_23Sm100TmaWarpSpecializedILi3ELi2ELi16ELb1ELb0EEEJNS5_IJSG_SG_SF_EEENS5_IJNSS_ISG_SC_EENSS_INS5_IJNSA_ILi16EEENSA_ILi2EEEEEENS5_IJSC_S17_EEEEEEEEfSI_fSI_NS1F_6fusion15FusionCallbacksIS1J_NS1S_17LinearCombinationIffffLNS_15FloatRoundStyleE2EEES1K_S1R_JEEENS4_5SM1004TMEM4LOAD26SM100_TMEM_LOAD_32dp32b16xENS4_13SM90_TMA_LOADENS11_INS12_ILi2ELi4ELi3EEES15_NSS_INS5_IJS16_S1M_EEENS5_IJS1M_SC_EEEEEEENS4_39AutoVectorizingCopyWithAssumedAlignmentILi128EEENS4_14SM90_TMA_STOREES27_S29_S29_EEEvvEEEEvNT_6ParamsE,(.L_x_179 - _ZN7cutlass13device_kernelINS_4gemm6kernel13GemmUniversalIN4cute5tupleIJiiiiEEENS1_10collective13CollectiveMmaINS1_35MainloopSm100TmaUmmaWarpSpecializedILi4ELi2ELi4ENS5_IJNS4_1CILi4EEENSA_ILi1EEESC_EEEEENS5_IJNSA_ILi128EEENSA_ILi64EEESF_EEEfNS5_IJlSC_lEEEfSI_NS4_8TiledMMAINS4_8MMA_AtomIJNS4_23SM100_MMA_TF32_2x1SM_SSINS_10tfloat32_tESM_fLi128ELi64ELNS4_4UMMA5MajorE0ELSO_0ELNSN_7ScaleInE0ELSP_0EEEEEENS4_6LayoutINS5_IJSC_SC_SC_EEENS5_IJNSA_ILi0EEESU_SU_EEEEENS5_IJNS4_10UnderscoreESX_SX_EEEEENS4_18SM100_TMA_2SM_LOADENS4_14ComposedLayoutINS4_7SwizzleILi3ELi4ELi3EEENS4_18smem_ptr_flag_bitsILi32EEENSS_INS5_IJNSA_ILi8EEENSA_ILi32EEEEEENS5_IJS17_SC_EEEEEEEvNS4_8identityENS4_28SM100_TMA_2SM_LOAD_MULTICASTES1B_vS1C_EENS_8epilogue10collective18CollectiveEpilogueINS1F_23Sm100TmaWarpSpecializedILi3ELi2ELi16ELb1ELb0EEEJNS5_IJSG_SG_SF_EEENS5_IJNSS_ISG_SC_EENSS_INS5_IJNSA_ILi16EEENSA_ILi2EEEEEENS5_IJSC_S17_EEEEEEEEfSI_fSI_NS1F_6fusion15FusionCallbacksIS1J_NS1S_17LinearCombinationIffffLNS_15FloatRoundStyleE2EEES1K_S1R_JEEENS4_5SM1004TMEM4LOAD26SM100_TMEM_LOAD_32dp32b16xENS4_13SM90_TMA_LOADENS11_INS12_ILi2ELi4ELi3EEES15_NSS_INS5_IJS16_S1M_EEENS5_IJS1M_SC_EEEEEEENS4_39AutoVectorizingCopyWithAssumedAlignmentILi128EEENS4_14SM90_TMA_STOREES27_S29_S29_EEEvvEEEEvNT_6ParamsE)
        .other          _ZN7cutlass13device_kernelINS_4gemm6kernel13GemmUniversalIN4cute5tupleIJiiiiEEENS1_10collective13CollectiveMmaINS1_35MainloopSm100TmaUmmaWarpSpecializedILi4ELi2ELi4ENS5_IJNS4_1CILi4EEENSA_ILi1EEESC_EEEEENS5_IJNSA_ILi128EEENSA_ILi64EEESF_EEEfNS5_IJlSC_lEEEfSI_NS4_8TiledMMAINS4_8MMA_AtomIJNS4_23SM100_MMA_TF32_2x1SM_SSINS_10tfloat32_tESM_fLi128ELi64ELNS4_4UMMA5MajorE0ELSO_0ELNSN_7ScaleInE0ELSP_0EEEEEENS4_6LayoutINS5_IJSC_SC_SC_EEENS5_IJNSA_ILi0EEESU_SU_EEEEENS5_IJNS4_10UnderscoreESX_SX_EEEEENS4_18SM100_TMA_2SM_LOADENS4_14ComposedLayoutINS4_7SwizzleILi3ELi4ELi3EEENS4_18smem_ptr_flag_bitsILi32EEENSS_INS5_IJNSA_ILi8EEENSA_ILi32EEEEEENS5_IJS17_SC_EEEEEEEvNS4_8identityENS4_28SM100_TMA_2SM_LOAD_MULTICASTES1B_vS1C_EENS_8epilogue10collective18CollectiveEpilogueINS1F_23Sm100TmaWarpSpecializedILi3ELi2ELi16ELb1ELb0EEEJNS5_IJSG_SG_SF_EEENS5_IJNSS_ISG_SC_EENSS_INS5_IJNSA_ILi16EEENSA_ILi2EEEEEENS5_IJSC_S17_EEEEEEEEfSI_fSI_NS1F_6fusion15FusionCallbacksIS1J_NS1S_17LinearCombinationIffffLNS_15FloatRoundStyleE2EEES1K_S1R_JEEENS4_5SM1004TMEM4LOAD26SM100_TMEM_LOAD_32dp32b16xENS4_13SM90_TMA_LOADENS11_INS12_ILi2ELi4ELi3EEES15_NSS_INS5_IJS16_S1M_EEENS5_IJS1M_SC_EEEEEEENS4_39AutoVectorizingCopyWithAssumedAlignmentILi128EEENS4_14SM90_TMA_STOREES27_S29_S29_EEEvvEEEEvNT_6ParamsE,@"STO_CUDA_ENTRY STV_DEFAULT"
_ZN7cutlass13device_kernelINS_4gemm6kernel13GemmUniversalIN4cute5tupleIJiiiiEEENS1_10collective13CollectiveMmaINS1_35MainloopSm100TmaUmmaWarpSpecializedILi4ELi2ELi4ENS5_IJNS4_1CILi4EEENSA_ILi1EEESC_EEEEENS5_IJNSA_ILi128EEENSA_ILi64EEESF_EEEfNS5_IJlSC_lEEEfSI_NS4_8TiledMMAINS4_8MMA_AtomIJNS4_23SM100_MMA_TF32_2x1SM_SSINS_10tfloat32_tESM_fLi128ELi64ELNS4_4UMMA5MajorE0ELSO_0ELNSN_7ScaleInE0ELSP_0EEEEEENS4_6LayoutINS5_IJSC_SC_SC_EEENS5_IJNSA_ILi0EEESU_SU_EEEEENS5_IJNS4_10UnderscoreESX_SX_EEEEENS4_18SM100_TMA_2SM_LOADENS4_14ComposedLayoutINS4_7SwizzleILi3ELi4ELi3EEENS4_18smem_ptr_flag_bitsILi32EEENSS_INS5_IJNSA_ILi8EEENSA_ILi32EEEEEENS5_IJS17_SC_EEEEEEEvNS4_8identityENS4_28SM100_TMA_2SM_LOAD_MULTICASTES1B_vS1C_EENS_8epilogue10collective18CollectiveEpilogueINS1F_23Sm100TmaWarpSpecializedILi3ELi2ELi16ELb1ELb0EEEJNS5_IJSG_SG_SF_EEENS5_IJNSS_ISG_SC_EENSS_INS5_IJNSA_ILi16EEENSA_ILi2EEEEEENS5_IJSC_S17_EEEEEEEEfSI_fSI_NS1F_6fusion15FusionCallbacksIS1J_NS1S_17LinearCombinationIffffLNS_15FloatRoundStyleE2EEES1K_S1R_JEEENS4_5SM1004TMEM4LOAD26SM100_TMEM_LOAD_32dp32b16xENS4_13SM90_TMA_LOADENS11_INS12_ILi2ELi4ELi3EEES15_NSS_INS5_IJS16_S1M_EEENS5_IJS1M_SC_EEEEEEENS4_39AutoVectorizingCopyWithAssumedAlignmentILi128EEENS4_14SM90_TMA_STOREES27_S29_S29_EEEvvEEEEvNT_6ParamsE:
[----:B------:R-:W1:Y:S01]  /*0000*/  LDC R1, c[0x0][0x37c] ;  /* 0x0000df00ff017b82 */ /* 0x000e620000000800 */
[----:B------:R-:W2:Y:S01]  /*0010*/  S2R R70, SR_TID.X ;  /* 0x0000000000467919 */ /* 0x000ea20000002100 */
[----:B------:R-:W3:Y:S06]  /*0020*/  LDCU.64 UR8, c[0x0][0x890] ;  /* 0x00011200ff0877ac */ /* 0x000eec0008000a00 */
[----:B------:R-:W4:Y:S01]  /*0030*/  S2UR UR62, SR_CgaCtaId ;  /* 0x00000000003e79c3 */ /* 0x000f220000008800 */
[----:B------:R-:W-:Y:S02]  /*0040*/  PRMT R27, RZ, 0x7610, R27 ;  /* 0x00007610ff1b7816 */ /* 0x000fe4000000001b */
[----:B------:R-:W-:Y:S01]  /*0050*/  ELECT P1, URZ, PT ;  /* 0x0000000000ff782f */ /* 0x000fe20003820000 */
[----:B---3--:R-:W-:-:S04]  /*0060*/  UISETP.NE.U32.AND UP0, UPT, UR8, URZ, UPT ;  /* 0x000000ff0800728c */ /* 0x008fc8000bf05070 */
[----:B------:R-:W-:Y:S02]  /*0070*/  UISETP.NE.AND.EX UP0, UPT, UR9, URZ, UPT, UP0 ;  /* 0x000000ff0900728c */ /* 0x000fe4000bf05300 */
[----:B----4-:R-:W-:Y:S02]  /*0080*/  ULOP3.LUT UR5, UR62, 0x1, URZ, 0xc0, !UPT ;  /* 0x000000013e057892 */ /* 0x010fe4000f8ec0ff */
[----:B------:R-:W-:Y:S01]  /*0090*/  ULOP3.LUT UR4, UR62, 0x1, URZ, 0x3c, !UPT ;  /* 0x000000013e047892 */ /* 0x000fe2000f8e3cff */
[----:B--2---:R-:W-:-:S03]  /*00a0*/  SHF.R.U32.HI R64, RZ, 0x5, R70 ;  /* 0x00000005ff407819 */ /* 0x004fc60000011646 */
[----:B------:R-:W-:Y:S02]  /*00b0*/  IMAD.U32 R2, RZ, RZ, UR5 ;  /* 0x00000005ff027e24 */ /* 0x000fe4000f8e00ff */
[----:B------:R-:W2:Y:S02]  /*00c0*/  SHFL.IDX PT, R0, R64, RZ, 0x1f ;  /* 0x00001fff40007589 */ /* 0x000ea400000e0000 */
[----:B--2---:R-:W-:Y:S01]  /*00d0*/  R2UR UR20, R0 ;  /* 0x00000000001472ca */ /* 0x004fe200000e0000 */
[----:B------:R-:W-:Y:S01]  /*00e0*/  IMAD.U32 R0, RZ, RZ, UR4 ;  /* 0x00000004ff007e24 */ /* 0x000fe2000f8e00ff */
[----:B-1----:R-:W-:-:S13]  /*00f0*/  BRA.U UP0, `(.L_x_0) ;  /* 0x0000000100307547 */ /* 0x002fda000b800000 */
[----:B------:R-:W1:Y:S02]  /*0100*/  LDCU.64 UR4, c[0x0][0x888] ;  /* 0x00011100ff0477ac */ /* 0x000e640008000a00 */
[----:B-1----:R-:W-:-:S04]  /*0110*/  UISETP.NE.U32.AND UP0, UPT, UR4, URZ, UPT ;  /* 0x000000ff0400728c */ /* 0x002fc8000bf05070 */
[----:B------:R-:W-:-:S09]  /*0120*/  UISETP.NE.AND.EX UP0, UPT, UR5, URZ, UPT, UP0 ;  /* 0x000000ff0500728c */ /* 0x000fd2000bf05300 */
[----:B------:R-:W-:Y:S05]  /*0130*/  BRA.U !UP0, `(.L_x_1) ;  /* 0x0000000108147547 */ /* 0x000fea000b800000 */
[----:B------:R-:W1:Y:S01]  /*0140*/  LDC.64 R4, c[0x0][0x888] ;  /* 0x00022200ff047b82 */ /* 0x000e620000000a00 */
[----:B------:R-:W1:Y:S02]  /*0150*/  LDCU.64 UR4, c[0x0][0x358] ;  /* 0x00006b00ff0477ac */ /* 0x000e640008000a00 */
[----:B-1----:R1:W5:Y:S01]  /*0160*/  LDG.E R26, desc[UR4][R4.64] ;  /* 0x00000004041a7981 */ /* 0x002362000c1e1900 */
[----:B------:R-:W-:Y:S01]  /*0170*/  HFMA2 R27, -RZ, RZ, 0, 5.9604644775390625e-08 ;  /* 0x00000001ff1b7431 */ /* 0x000fe200000001ff */
[----:B------:R-:W-:Y:S05]  /*0180*/  BRA `(.L_x_0) ;  /* 0x00000000000c7947 */ /* 0x000fea0003800000 */
.L_x_1:
[----:B------:R-:W1:Y:S01]  /*0190*/  LDCU UR4, c[0x0][0x880] ;  /* 0x00011000ff0477ac */ /* 0x000e620008000800 */
[----:B------:R-:W-:Y:S01]  /*01a0*/  HFMA2 R27, -RZ, RZ, 0, 5.9604644775390625e-08 ;  /* 0x00000001ff1b7431 */ /* 0x000fe200000001ff */
[----:B-1----:R-:W-:-:S07]  /*01b0*/  MOV R26, UR4 ;  /* 0x00000004001a7c02 */ /* 0x002fce0008000f00 */
.L_x_0:
[----:B------:R-:W2:Y:S02]  /*01c0*/  LDCU.64 UR4, c[0x0][0x8b0] ;  /* 0x00011600ff0477ac */ /* 0x000ea40008000a00 */
[----:B--2---:R-:W-:-:S04]  /*01d0*/  UISETP.NE.U32.AND UP0, UPT, UR4, URZ, UPT ;  /* 0x000000ff0400728c */ /* 0x004fc8000bf05070 */
[----:B------:R-:W-:-:S09]  /*01e0*/  UISETP.NE.AND.EX UP0, UPT, UR5, URZ, UPT, UP0 ;  /* 0x000000ff0500728c */ /* 0x000fd2000bf05300 */
[----:B------:R-:W-:Y:S05]  /*01f0*/  BRA.U UP0, `(.L_x_2) ;  /* 0x0000000100287547 */ /* 0x000fea000b800000 */
[----:B------:R-:W2:Y:S02]  /*0200*/  LDCU.64 UR4, c[0x0][0x8a8] ;  /* 0x00011500ff0477ac */ /* 0x000ea40008000a00 */
[----:B--2---:R-:W-:-:S04]  /*0210*/  UISETP.NE.U32.AND UP0, UPT, UR4, URZ, UPT ;  /* 0x000000ff0400728c */ /* 0x004fc8000bf05070 */
[----:B------:R-:W-:-:S09]  /*0220*/  UISETP.NE.AND.EX UP0, UPT, UR5, URZ, UPT, UP0 ;  /* 0x000000ff0500728c */ /* 0x000fd2000bf05300 */
[----:B------:R-:W-:Y:S05]  /*0230*/  BRA.U !UP0, `(.L_x_3) ;  /* 0x0000000108107547 */ /* 0x000fea000b800000 */
[----:B------:R-:W2:Y:S01]  /*0240*/  LDC.64 R24, c[0x0][0x8a8] ;  /* 0x00022a00ff187b82 */ /* 0x000ea20000000a00 */
[----:B------:R-:W2:Y:S02]  /*0250*/  LDCU.64 UR4, c[0x0][0x358] ;  /* 0x00006b00ff0477ac */ /* 0x000ea40008000a00 */
[----:B--2---:R2:W5:Y:S01]  /*0260*/  LDG.E R24, desc[UR4][R24.64] ;  /* 0x0000000418187981 */ /* 0x004562000c1e1900 */
[----:B------:R-:W-:Y:S05]  /*0270*/  BRA `(.L_x_2) ;  /* 0x0000000000087947 */ /* 0x000fea0003800000 */
.L_x_3:
[----:B------:R-:W2:Y:S02]  /*0280*/  LDCU UR4, c[0x0][0x8a0] ;  /* 0x00011400ff0477ac */ /* 0x000ea40008000800 */
[----:B--2---:R-:W-:Y:S02]  /*0290*/  MOV R24, UR4 ;  /* 0x0000000400187c02 */ /* 0x004fe40008000f00 */
.L_x_2:
[----:B------:R-:W-:Y:S01]  /*02a0*/  IMAD.U32 R3, RZ, RZ, UR20 ;  /* 0x00000014ff037e24 */ /* 0x000fe2000f8e00ff */
[----:B------:R-:W-:Y:S04]  /*02b0*/  BSSY.RECONVERGENT B0, `(.L_x_4) ;  /* 0x000000c000007945 */ /* 0x000fe80003800200 */
[C---:B------:R-:W-:Y:S02]  /*02c0*/  ISETP.NE.OR P2, PT, R3.reuse, 0x1, !P1 ;  /* 0x000000010300780c */ /* 0x040fe40004f45670 */
[----:B------:R-:W-:-:S11]  /*02d0*/  ISETP.NE.OR P0, PT, R3, 0x3, !P1 ;  /* 0x000000030300780c */ /* 0x000fd60004f05670 */
[----:B------:R-:W-:Y:S05]  /*02e0*/  @P2 BRA `(.L_x_5) ;  /* 0x0000000000202947 */ /* 0x000fea0003800000 */
[----:B------:R-:W3:Y:S02]  /*02f0*/  LDCU.64 UR4, c[0x0][0x348] ;  /* 0x00006900ff0477ac */ /* 0x000ee40008000a00 */
[----:B---3--:R-:W-:Y:S02]  /*0300*/  UIADD3 UR6, UP1, UPT, UR4, 0x80, URZ ;  /* 0x0000008004067890 */ /* 0x008fe4000ff3e0ff */
[----:B------:R-:W-:Y:S02]  /*0310*/  UIADD3 UR4, UP0, UPT, UR4, 0x180, URZ ;  /* 0x0000018004047890 */ /* 0x000fe4000ff1e0ff */
[----:B------:R-:W-:Y:S02]  /*0320*/  UIADD3.X UR7, UPT, UPT, URZ, UR5, URZ, UP1, !UPT ;  /* 0x00000005ff077290 */ /* 0x000fe40008ffe4ff */
[----:B------:R-:W-:-:S07]  /*0330*/  UIADD3.X UR5, UPT, UPT, URZ, UR5, URZ, UP0, !UPT ;  /* 0x00000005ff057290 */ /* 0x000fce00087fe4ff */
[----:B------:R3:W-:Y:S02]  /*0340*/  UTMACCTL.PF [UR6] ;  /* 0x00000000060079b9 */ /* 0x0007e40008040000 */
[----:B------:R3:W-:Y:S02]  /*0350*/  UTMACCTL.PF [UR4] ;  /* 0x00000000040079b9 */ /* 0x0007e40008040000 */
[----:B---3--:R-:W-:Y:S01]  /*0360*/  NOP ;  /* 0x0000000000007918 */ /* 0x008fe20000000000 */
.L_x_5:
[----:B------:R-:W-:Y:S05]  /*0370*/  BSYNC.RECONVERGENT B0 ;  /* 0x0000000000007941 */ /* 0x000fea0003800200 */
.L_x_4:
[----:B------:R-:W-:Y:S04]  /*0380*/  BSSY.RECONVERGENT B0, `(.L_x_6) ;  /* 0x000000a000007945 */ /* 0x000fe80003800200 */
        /* <DEDUP_REMOVED lines=9> */
.L_x_7:
[----:B------:R-:W-:Y:S05]  /*0420*/  BSYNC.RECONVERGENT B0 ;  /* 0x0000000000007941 */ /* 0x000fea0003800200 */
.L_x_6:
[----:B------:R-:W3:Y:S01]  /*0430*/  LDCU.64 UR4, c[0x0][0x888] ;  /* 0x00011100ff0477ac */ /* 0x000ee20008000a00 */
[----:B------:R-:W-:Y:S02]  /*0440*/  UISETP.EQ.U32.AND UP2, UPT, UR8, URZ, UPT ;  /* 0x000000ff0800728c */ /* 0x000fe4000bf42070 */
[----:B------:R-:W-:Y:S02]  /*0450*/  UPLOP3.LUT UP4, UPT, UPT, UPT, UPT, 0x80, 0x8 ;  /* 0x000000000008789c */ /* 0x000fe40003f8f070 */
[----:B---3--:R-:W-:-:S04]  /*0460*/  UISETP.NE.U32.AND UP0, UPT, UR4, URZ, UPT ;  /* 0x000000ff0400728c */ /* 0x008fc8000bf05070 */
[----:B------:R-:W-:-:S04]  /*0470*/  UISETP.NE.AND.EX UP1, UPT, UR5, URZ, UPT, UP0 ;  /* 0x000000ff0500728c */ /* 0x000fc8000bf25300 */
[----:B------:R-:W-:-:S04]  /*0480*/  UISETP.EQ.OR.EX UP3, UPT, UR9, URZ, !UP1, UP2 ;  /* 0x000000ff0900728c */ /* 0x000fc8000cf62720 */
[----:B------:R-:W-:-:S06]  /*0490*/  UP2UR UR4, UPR, URZ, 0x8 ;  /* 0x00000008ff047883 */ /* 0x000fcc0008000000 */
[----:B------:R-:W-:Y:S01]  /*04a0*/  MOV R67, UR4 ;  /* 0x0000000400437c02 */ /* 0x000fe20008000f00 */
[----:B------:R-:W-:Y:S06]  /*04b0*/  BRA.U !UP3, `(.L_x_8) ;  /* 0x000000010b207547 */ /* 0x000fec000b800000 */
[----:B------:R-:W-:Y:S01]  /*04c0*/  UISETP.NE.U32.AND UP2, UPT, UR8, URZ, UPT ;  /* 0x000000ff0800728c */ /* 0x000fe2000bf45070 */
[----:B-----5:R-:W-:Y:S01]  /*04d0*/  FSETP.NEU.AND P0, PT, R26, RZ, PT ;  /* 0x000000ff1a00720b */ /* 0x020fe20003f0d000 */
[----:B------:R-:W-:Y:S02]  /*04e0*/  USEL UR4, URZ, 0xffffffff, UP1 ;  /* 0xffffffffff047887 */ /* 0x000fe40008800000 */
[----:B------:R-:W-:-:S10]  /*04f0*/  UISETP.NE.AND.EX UP2, UPT, UR9, URZ, UPT, UP2 ;  /* 0x000000ff0900728c */ /* 0x000fd4000bf45320 */
[----:B------:R-:W-:Y:S01]  /*0500*/  VOTEU.ANY UP0, P0 ;  /* 0x0000000000ff7886 */ /* 0x000fe20000000100 */
[----:B------:R-:W-:-:S04]  /*0510*/  @!UP2 USEL UR4, URZ, 0xffffffff, UP0 ;  /* 0xffffffffff04a887 */ /* 0x000fc80008000000 */
[----:B------:R-:W-:-:S04]  /*0520*/  ULOP3.LUT UR4, UR4, 0x1, URZ, 0xc0, !UPT ;  /* 0x0000000104047892 */ /* 0x000fc8000f8ec0ff */
[----:B------:R-:W-:-:S11]  /*0530*/  UISETP.NE.U32.AND UP4, UPT, UR4, 0x1, UPT ;  /* 0x000000010400788c */ /* 0x000fd6000bf85070 */
.L_x_8:
[----:B------:R-:W3:Y:S01]  /*0540*/  SHFL.IDX PT, R3, R64, RZ, 0x1f ;  /* 0x00001fff40037589 */ /* 0x000ee200000e0000 */
[----:B------:R-:W-:Y:S01]  /*0550*/  R2UR UR4, R2 ;  /* 0x00000000020472ca */ /* 0x000fe200000e0000 */
[----:B------:R-:W-:-:S04]  /*0560*/  UISETP.NE.AND UP0, UPT, UR20, 0x2, UPT ;  /* 0x000000021400788c */ /* 0x000fc8000bf05270 */
[----:B------:R-:W-:-:S08]  /*0570*/  USEL UR43, URZ, 0x1, UP0 ;  /* 0x00000001ff2b7887 */ /* 0x000fd00008000000 */
[----:B------:R-:W-:-:S06]  /*0580*/  UISETP.EQ.AND UP2, UPT, UR4, URZ, !UP0 ;  /* 0x000000ff0400728c */ /* 0x000fcc000c742270 */
[----:B------:R-:W-:Y:S02]  /*0590*/  PLOP3.LUT P4, PT, P1, PT, UP2, 0x80, 0x8 ;  /* 0x000000000008781c */ /* 0x000fe40000f8f028 */
[----:B---3--:R-:W-:-:S13]  /*05a0*/  ISETP.NE.AND P0, PT, R3, RZ, PT ;  /* 0x000000ff0300720c */ /* 0x008fda0003f05270 */
[----:B------:R-:W-:Y:S05]  /*05b0*/  @P0 BRA `(.L_x_9) ;  /* 0x0000000000540947 */ /* 0x000fea0003800000 */
[----:B------:R-:W-:Y:S01]  /*05c0*/  UMOV UR4, 0x400 ;  /* 0x0000040000047882 */ /* 0x000fe20000000000 */
[----:B------:R-:W-:Y:S01]  /*05d0*/  UMOV UR8, 0x1 ;  /* 0x0000000100087882 */ /* 0x000fe20000000000 */
[----:B------:R-:W-:Y:S01]  /*05e0*/  UMOV UR6, 0x2 ;  /* 0x0000000200067882 */ /* 0x000fe20000000000 */
[----:B------:R-:W-:Y:S02]  /*05f0*/  ULEA UR4, UR62, UR4, 0x18 ;  /* 0x000000043e047291 */ /* 0x000fe4000f8ec0ff */
[----:B------:R-:W-:-:S04]  /*0600*/  UIADD3 UR8, UPT, UPT, -UR8, 0x100000, URZ ;  /* 0x0010000008087890 */ /* 0x000fc8000fffe1ff */
[----:B------:R-:W-:Y:S02]  /*0610*/  USHF.L.U32 UR9, UR8, 0xb, URZ ;  /* 0x0000000b08097899 */ /* 0x000fe400080006ff */
[----:B------:R-:W-:Y:S02]  /*0620*/  USHF.L.U32 UR8, UR8, 0x1, URZ ;  /* 0x0000000108087899 */ /* 0x000fe400080006ff */
[----:B------:R-:W-:-:S04]  /*0630*/  UIADD3 UR6, UPT, UPT, -UR6, 0x100000, URZ ;  /* 0x0010000006067890 */ /* 0x000fc8000fffe1ff */
[----:B------:R-:W-:Y:S02]  /*0640*/  USHF.L.U32 UR7, UR6, 0xb, URZ ;  /* 0x0000000b06077899 */ /* 0x000fe400080006ff */
[----:B------:R-:W-:Y:S01]  /*0650*/  USHF.L.U32 UR6, UR6, 0x1, URZ ;  /* 0x0000000106067899 */ /* 0x000fe200080006ff */
[----:B------:R-:W-:Y:S01]  /*0660*/  ELECT P0, URZ, PT ;  /* 0x0000000000ff782f */ /* 0x000fe20003800000 */
[----:B------:R-:W3:Y:S02]  /*0670*/  FENCE.VIEW.ASYNC.S ;  /* 0x00000000000073c6 */ /* 0x000ee40000000000 */
[----:B---3--:R3:W4:Y:S08]  /*0680*/  SYNCS.EXCH.64 URZ, [UR4], UR8 ;  /* 0x0000000804ff75b2 */ /* 0x0087300008000100 */
[----:B------:R3:W1:Y:S01]  /*0690*/  SYNCS.EXCH.64 URZ, [UR4+0x20], UR6 ;  /* 0x0000200604ff75b2 */ /* 0x0006620008000100 */
[----:B------:R3:W1:Y:S01]  /*06a0*/  SYNCS.EXCH.64 URZ, [UR4+0x8], UR8 ;  /* 0x0000080804ff75b2 */ /* 0x0006620008000100 */
[----:B------:R3:W1:Y:S01]  /*06b0*/  SYNCS.EXCH.64 URZ, [UR4+0x28], UR6 ;  /* 0x0000280604ff75b2 */ /* 0x0006620008000100 */
[----:B------:R3:W1:Y:S01]  /*06c0*/  SYNCS.EXCH.64 URZ, [UR4+0x10], UR8 ;  /* 0x0000100804ff75b2 */ /* 0x0006620008000100 */
[----:B------:R3:W1:Y:S01]  /*06d0*/  SYNCS.EXCH.64 URZ, [UR4+0x30], UR6 ;  /* 0x0000300604ff75b2 */ /* 0x0006620008000100 */
[----:B------:R3:W1:Y:S01]  /*06e0*/  SYNCS.EXCH.64 URZ, [UR4+0x18], UR8 ;  /* 0x0000180804ff75b2 */ /* 0x0006620008000100 */
[----:B------:R3:W1:Y:S01]  /*06f0*/  SYNCS.EXCH.64 URZ, [UR4+0x38], UR6 ;  /* 0x0000380604ff75b2 */ /* 0x0006620008000100 */
[----:B------:R-:W-:Y:S01]  /*0700*/  NOP ;  /* 0x0000000000007918 */ /* 0x000fe20000000000 */
.L_x_9:
[----:B------:R-:W2:Y:S01]  /*0710*/  SHFL.IDX PT, R3, R64, RZ, 0x1f ;  /* 0x00001fff40037589 */ /* 0x000ea200000e0000 */
[----:B------:R-:W-:Y:S01]  /*0720*/  NOP ;  /* 0x0000000000007918 */ /* 0x000fe20000000000 */
[----:B--2---:R-:W-:-:S13]  /*0730*/  ISETP.NE.AND P0, PT, R3, 0x1, PT ;  /* 0x000000010300780c */ /* 0x004fda0003f05270 */
[----:B------:R-:W-:Y:S05]  /*0740*/  @P0 BRA `(.L_x_10) ;  /* 0x00000000004c0947 */ /* 0x000fea0003800000 */
[----:B---3--:R-:W-:Y:S01]  /*0750*/  UMOV UR4, 0x400 ;  /* 0x0000040000047882 */ /* 0x008fe20000000000 */
        /* <DEDUP_REMOVED lines=10> */
[----:B------:R-:W2:Y:S02]  /*0800*/  FENCE.VIEW.ASYNC.S ;  /* 0x00000000000073c6 */ /* 0x000ea40000000000 */
[----:B--2---:R2:W3:Y:S08]  /*0810*/  SYNCS.EXCH.64 URZ, [UR4+0x40], UR8 ;  /* 0x0000400804ff75b2 */ /* 0x0044f00008000100 */
[----:B------:R2:W1:Y:S01]  /*0820*/  SYNCS.EXCH.64 URZ, [UR4+0x58], UR6 ;  /* 0x0000580604ff75b2 */ /* 0x0004620008000100 */
[----:B------:R2:W1:Y:S01]  /*0830*/  SYNCS.EXCH.64 URZ, [UR4+0x48], UR8 ;  /* 0x0000480804ff75b2 */ /* 0x0004620008000100 */
[----:B------:R2:W1:Y:S01]  /*0840*/  SYNCS.EXCH.64 URZ, [UR4+0x60], UR6 ;  /* 0x0000600604ff75b2 */ /* 0x0004620008000100 */
[----:B------:R2:W1:Y:S01]  /*0850*/  SYNCS.EXCH.64 URZ, [UR4+0x50], UR8 ;  /* 0x0000500804ff75b2 */ /* 0x0004620008000100 */
[----:B------:R2:W1:Y:S01]  /*0860*/  SYNCS.EXCH.64 URZ, [UR4+0x68], UR6 ;  /* 0x0000680604ff75b2 */ /* 0x0004620008000100 */
[----:B------:R-:W-:Y:S01]  /*0870*/  NOP ;  /* 0x0000000000007918 */ /* 0x000fe20000000000 */
.L_x_10:
[----:B------:R-:W4:Y:S01]  /*0880*/  SHFL.IDX PT, R3, R64, RZ, 0x1f ;  /* 0x00001fff40037589 */ /* 0x000f2200000e0000 */
[----:B------:R-:W-:Y:S01]  /*0890*/  NOP ;  /* 0x0000000000007918 */ /* 0x000fe20000000000 */
[----:B----4-:R-:W-:-:S13]  /*08a0*/  ISETP.NE.AND P0, PT, R3, 0x3, PT ;  /* 0x000000030300780c */ /* 0x010fda0003f05270 */
[----:B------:R-:W-:Y:S05]  /*08b0*/  @P0 BRA `(.L_x_11) ;  /* 0x00000000002c0947 */ /* 0x000fea0003800000 */
[----:B--23--:R-:W-:Y:S01]  /*08c0*/  UMOV UR6, 0x400 ;  /* 0x0000040000067882 */ /* 0x00cfe20000000000 */
[----:B------:R-:W-:Y:S01]  /*08d0*/  UMOV UR4, 0x20 ;  /* 0x0000002000047882 */ /* 0x000fe20000000000 */
[----:B------:R-:W-:Y:S02]  /*08e0*/  ULEA UR6, UR62, UR6, 0x18 ;  /* 0x000000063e067291 */ /* 0x000fe4000f8ec0ff */
[----:B------:R-:W-:-:S04]  /*08f0*/  UIADD3 UR4, UPT, UPT, -UR4, 0x100000, URZ ;  /* 0x0010000004047890 */ /* 0x000fc8000fffe1ff */
[----:B------:R-:W-:Y:S02]  /*0900*/  USHF.L.U32 UR5, UR4, 0xb, URZ ;  /* 0x0000000b04057899 */ /* 0x000fe400080006ff */
[----:B------:R-:W-:Y:S01]  /*0910*/  USHF.L.U32 UR4, UR4, 0x1, URZ ;  /* 0x0000000104047899 */ /* 0x000fe200080006ff */
[----:B------:R-:W-:Y:S01]  /*0920*/  ELECT P0, URZ, PT ;  /* 0x0000000000ff782f */ /* 0x000fe20003800000 */
[----:B------:R-:W2:Y:S10]  /*0930*/  FENCE.VIEW.ASYNC.S ;  /* 0x00000000000073c6 */ /* 0x000eb40000000000 */
[----:B--2---:R4:W2:Y:S01]  /*0940*/  SYNCS.EXCH.64 URZ, [UR6+0x70], UR4 ;  /* 0x0000700406ff75b2 */ /* 0x0048a20008000100 */
[----:B------:R4:W3:Y:S02]  /*0950*/  SYNCS.EXCH.64 URZ, [UR6+0x78], UR4 ;  /* 0x0000780406ff75b2 */ /* 0x0008e40008000100 */
[----:B----4-:R-:W-:Y:S01]  /*0960*/  NOP ;  /* 0x0000000000007918 */ /* 0x010fe20000000000 */
.L_x_11:
[----:B------:R-:W4:Y:S01]  /*0970*/  SHFL.IDX PT, R3, R64, RZ, 0x1f ;  /* 0x00001fff40037589 */ /* 0x000f2200000e0000 */
[----:B------:R-:W-:Y:S01]  /*0980*/  NOP ;  /* 0x0000000000007918 */ /* 0x000fe20000000000 */
[----:B----4-:R-:W-:-:S13]  /*0990*/  ISETP.NE.AND P0, PT, R3, 0x4, PT ;  /* 0x000000040300780c */ /* 0x010fda0003f05270 */
[----:B------:R-:W-:Y:S05]  /*09a0*/  @P0 BRA `(.L_x_12) ;  /* 0x0000000000480947 */ /* 0x000fea0003800000 */
[----:B--23--:R-:W-:Y:S01]  /*09b0*/  UMOV UR4, 0x3a0 ;  /* 0x000003a000047882 */ /* 0x00cfe20000000000 */
[----:B------:R-:W-:Y:S01]  /*09c0*/  UMOV UR6, 0x400 ;  /* 0x0000040000067882 */ /* 0x000fe20000000000 */
[----:B------:R-:W-:Y:S01]  /*09d0*/  USEL UR4, UR4, 0x320, UP4 ;  /* 0x0000032004047887 */ /* 0x000fe2000a000000 */
        /* <DEDUP_REMOVED lines=10> */
[----:B--2---:R4:W2:Y:S08]  /*0a80*/  SYNCS.EXCH.64 URZ, [UR6+0x80], UR8 ;  /* 0x0000800806ff75b2 */ /* 0x0048b00008000100 */
[----:B------:R4:W3:Y:S01]  /*0a90*/  SYNCS.EXCH.64 URZ, [UR6+0x90], UR4 ;  /* 0x0000900406ff75b2 */ /* 0x0008e20008000100 */
[----:B------:R4:W1:Y:S01]  /*0aa0*/  SYNCS.EXCH.64 URZ, [UR6+0x88], UR8 ;  /* 0x0000880806ff75b2 */ /* 0x0008620008000100 */
[----:B------:R4:W1:Y:S02]  /*0ab0*/  SYNCS.EXCH.64 URZ, [UR6+0x98], UR4 ;  /* 0x0000980406ff75b2 */ /* 0x0008640008000100 */
[----:B----4-:R-:W-:Y:S01]  /*0ac0*/  NOP ;  /* 0x0000000000007918 */ /* 0x010fe20000000000 */
.L_x_12:
[----:B------:R-:W4:Y:S01]  /*0ad0*/  SHFL.IDX PT, R3, R64, RZ, 0x1f ;  /* 0x00001fff40037589 */ /* 0x000f2200000e0000 */
[----:B------:R-:W-:Y:S01]  /*0ae0*/  NOP ;  /* 0x0000000000007918 */ /* 0x000fe20000000000 */
[----:B----4-:R-:W-:-:S13]  /*0af0*/  ISETP.NE.AND P0, PT, R3, 0x5, PT ;  /* 0x000000050300780c */ /* 0x010fda0003f05270 */
[----:B------:R-:W-:Y:S05]  /*0b00*/  @P0 BRA `(.L_x_13) ;  /* 0x0000000000540947 */ /* 0x000fea0003800000 */
[----:B--23--:R-:W-:Y:S01]  /*0b10*/  UMOV UR4, 0x400 ;  /* 0x0000040000047882 */ /* 0x00cfe20000000000 */
        /* <DEDUP_REMOVED lines=14> */
[----:B------:R4:W1:Y:S01]  /*0c00*/  SYNCS.EXCH.64 URZ, [UR4+0xc8], UR8 ;  /* 0x0000c80804ff75b2 */ /* 0x0008620008000100 */
[----:B------:R4:W1:Y:S01]  /*0c10*/  SYNCS.EXCH.64 URZ, [UR4+0xb0], UR6 ;  /* 0x0000b00604ff75b2 */ /* 0x0008620008000100 */
[----:B------:R4:W1:Y:S01]  /*0c20*/  SYNCS.EXCH.64 URZ, [UR4+0xd0], UR8 ;  /* 0x0000d00804ff75b2 */ /* 0x0008620008000100 */
[----:B------:R4:W1:Y:S01]  /*0c30*/  SYNCS.EXCH.64 URZ, [UR4+0xb8], UR6 ;  /* 0x0000b80604ff75b2 */ /* 0x0008620008000100 */
[----:B------:R4:W1:Y:S02]  /*0c40*/  SYNCS.EXCH.64 URZ, [UR4+0xd8], UR8 ;  /* 0x0000d80804ff75b2 */ /* 0x0008640008000100 */
[----:B----4-:R-:W-:Y:S01]  /*0c50*/  NOP ;  /* 0x0000000000007918 */ /* 0x010fe20000000000 */
.L_x_13:
[----:B------:R-:W4:Y:S01]  /*0c60*/  SHFL.IDX PT, R3, R64, RZ, 0x1f ;  /* 0x00001fff40037589 */ /* 0x000f2200000e0000 */
[----:B------:R-:W-:Y:S01]  /*0c70*/  ISETP.NE.OR P1, PT, RZ, UR20, !P1 ;  /* 0x00000014ff007c0c */ /* 0x000fe2000cf25670 */
        /* <DEDUP_REMOVED lines=12> */
[----:B------:R4:W3:Y:S01]  /*0d40*/  SYNCS.EXCH.64 URZ, [UR4+0xf0], UR6 ;  /* 0x0000f00604ff75b2 */ /* 0x0008e20008000100 */
[----:B------:R4:W1:Y:S01]  /*0d50*/  SYNCS.EXCH.64 URZ, [UR4+0xe8], UR6 ;  /* 0x0000e80604ff75b2 */ /* 0x0008620008000100 */
[----:B------:R4:W1:Y:S02]  /*0d60*/  SYNCS.EXCH.64 URZ, [UR4+0xf8], UR6 ;  /* 0x0000f80604ff75b2 */ /* 0x0008640008000100 */
[----:B----4-:R-:W-:Y:S01]  /*0d70*/  NOP ;  /* 0x0000000000007918 */ /* 0x010fe20000000000 */
.L_x_14:
[----:B------:R-:W-:Y:S01]  /*0d80*/  VOTEU.ALL UP0, P1 ;  /* 0x0000000000ff7886 */ /* 0x000fe20000800000 */
[----:B--23--:R-:W-:Y:S01]  /*0d90*/  UMOV UR4, 0x20 ;  /* 0x0000002000047882 */ /* 0x00cfe20000000000 */
[----:B------:R-:W2:Y:S01]  /*0da0*/  LDCU UR7, c[0x0][0x36c] ;  /* 0x00006d80ff0777ac */ /* 0x000ea20008000800 */
[----:B------:R-:W-:Y:S01]  /*0db0*/  NOP ;  /* 0x0000000000007918 */ /* 0x000fe20000000000 */
[----:B-1----:R-:W-:Y:S01]  /*0dc0*/  LOP3.LUT R5, R70, 0x1f, RZ, 0xc0, !PT ;  /* 0x0000001f46057812 */ /* 0x002fe200078ec0ff */
[----:B------:R-:W-:Y:S01]  /*0dd0*/  @!UP0 UMOV UR6, 0x400 ;  /* 0x0000040000068882 */ /* 0x000fe20000000000 */
[----:B------:R-:W-:-:S04]  /*0de0*/  @!UP0 UIADD3 UR4, UPT, UPT, -UR4, 0x100000, URZ ;  /* 0x0010000004048890 */ /* 0x000fc8000fffe1ff */
[----:B------:R-:W-:Y:S02]  /*0df0*/  @!UP0 USHF.L.U32 UR5, UR4, 0xb, URZ ;  /* 0x0000000b04058899 */ /* 0x000fe400080006ff */
[----:B------:R-:W-:Y:S02]  /*0e00*/  @!UP0 USHF.L.U32 UR4, UR4, 0x1, URZ ;  /* 0x0000000104048899 */ /* 0x000fe400080006ff */
[----:B------:R-:W-:Y:S01]  /*0e10*/  @!UP0 ULEA UR6, UR62, UR6, 0x18 ;  /* 0x000000063e068291 */ /* 0x000fe2000f8ec0ff */
[----:B------:R-:W-:Y:S01]  /*0e20*/  VOTEU.ALL UP0, P1 ;  /* 0x0000000000ff7886 */ /* 0x000fe20000800000 */
[----:B------:R-:W-:Y:S02]  /*0e30*/  UISETP.NE.AND UP5, UPT, UR20, URZ, UPT ;  /* 0x000000ff1400728c */ /* 0x000fe4000bfa5270 */
[----:B--2---:R-:W-:Y:S01]  /*0e40*/  UISETP.EQ.U32.AND UP6, UPT, UR7, 0x1, UPT ;  /* 0x000000010700788c */ /* 0x004fe2000bfc2070 */
[----:B------:R-:W1:Y:S07]  /*0e50*/  FENCE.VIEW.ASYNC.S ;  /* 0x00000000000073c6 */ /* 0x000e6e0000000000 */
[----:B-1----:R1:W2:Y:S01]  /*0e60*/  @!UP0 SYNCS.EXCH.64 URZ, [UR6+0x100], UR4 ;  /* 0x0001000406ff85b2 */ /* 0x0022a20008000100 */
[----:B------:R-:W-:Y:S05]  /*0e70*/  BRA.U !UP6, `(.L_x_15) ;  /* 0x000000010e087547 */ /* 0x000fea000b800000 */
[----:B--2---:R-:W-:Y:S01]  /*0e80*/  UCGABAR_ARV ;  /* 0x00000000000079c7 */ /* 0x004fe20008000000 */
[----:B------:R-:W-:Y:S05]  /*0e90*/  BRA `(.L_x_16) ;  /* 0x0000000000047947 */ /* 0x000fea0003800000 */
.L_x_15:
[----:B--2---:R-:W-:Y:S01]  /*0ea0*/  NOP ;  /* 0x0000000000007918 */ /* 0x004fe20000000000 */
.L_x_16:
[----:B------:R-:W2:Y:S01]  /*0eb0*/  S2UR UR22, SR_CTAID.X ;  /* 0x00000000001679c3 */ /* 0x000ea20000002500 */
[----:B------:R-:W-:-:S05]  /*0ec0*/  CS2R.32 R66, SR_CgaSize ;  /* 0x0000000000427805 */ /* 0x000fca0000008a00 */
[----:B------:R-:W-:-:S05]  /*0ed0*/  IMAD R66, R66, -0xa0, RZ ;  /* 0xffffff6042427824 */ /* 0x000fca00078e02ff */
[----:B-1----:R-:W-:-:S14]  /*0ee0*/  R2UR UR5, R66 ;  /* 0x00000000420572ca */ /* 0x002fdc00000e0000 */
[----:B------:R-:W1:Y:S01]  /*0ef0*/  LDCU UR5, c[0x0][UR5+0x2b0] ;  /* 0x00005600050577ac */ /* 0x000e620008000800 */
[----:B------:R-:W-:Y:S02]  /*0f00*/  R2UR UR9, R2 ;  /* 0x00000000020972ca */ /* 0x000fe400000e0000 */
[----:B------:R-:W-:-:S05]  /*0f10*/  CS2R.32 R66, SR_CgaSize ;  /* 0x0000000000427805 */ /* 0x000fca0000008a00 */
[----:B------:R-:W-:-:S05]  /*0f20*/  IMAD R66, R66, -0xa0, RZ ;  /* 0xffffff6042427824 */ /* 0x000fca00078e02ff */
[----:B------:R-:W-:-:S14]  /*0f30*/  R2UR UR4, R66 ;  /* 0x00000000420472ca */ /* 0x000fdc00000e0000 */
[----:B------:R-:W3:Y:S01]  /*0f40*/  LDCU UR4, c[0x0][UR4+0x2b4] ;  /* 0x00005680040477ac */ /* 0x000ee20008000800 */
[----:B------:R-:W4:Y:S01]  /*0f50*/  S2UR UR26, SR_CTAID.Y ;  /* 0x00000000001a79c3 */ /* 0x000f220000002600 */
[----:B------:R-:W-:-:S05]  /*0f60*/  CS2R.32 R66, SR_CgaSize ;  /* 0x0000000000427805 */ /* 0x000fca0000008a00 */
[----:B------:R-:W-:-:S05]  /*0f70*/  IMAD R66, R66, -0xa0, RZ ;  /* 0xffffff6042427824 */ /* 0x000fca00078e02ff */
[----:B------:R-:W-:-:S14]  /*0f80*/  R2UR UR7, R66 ;  /* 0x00000000420772ca */ /* 0x000fdc00000e0000 */
[----:B------:R-:W3:Y:S01]  /*0f90*/  LDCU UR7, c[0x0][UR7+0x2a0] ;  /* 0x00005400070777ac */ /* 0x000ee20008000800 */
[----:B------:R-:W-:-:S05]  /*0fa0*/  CS2R.32 R66, SR_CgaSize ;  /* 0x0000000000427805 */ /* 0x000fca0000008a00 */
[----:B------:R-:W-:-:S05]  /*0fb0*/  IMAD R66, R66, -0xa0, RZ ;  /* 0xffffff6042427824 */ /* 0x000fca00078e02ff */
[----:B------:R-:W-:-:S14]  /*0fc0*/  R2UR UR8, R66 ;  /* 0x00000000420872ca */ /* 0x000fdc00000e0000 */
[----:B------:R-:W3:Y:S01]  /*0fd0*/  LDCU UR8, c[0x0][UR8+0x2a4] ;  /* 0x00005480080877ac */ /* 0x000ee20008000800 */
[----:B------:R-:W-:Y:S01]  /*0fe0*/  UISETP.GT.U32.AND UP0, UPT, UR9, 0xffff, UPT ;  /* 0x0000ffff0900788c */ /* 0x000fe2000bf04070 */
[----:B------:R-:W3:Y:S01]  /*0ff0*/  LDCU UR21, c[0x0][0xb24] ;  /* 0x00016480ff1577ac */ /* 0x000ee20008000800 */
[----:B------:R-:W3:Y:S01]  /*1000*/  LDCU UR39, c[0x0][0xb24] ;  /* 0x00016480ff2777ac */ /* 0x000ee20008000800 */
[----:B--2---:R-:W-:Y:S01]  /*1010*/  I2FP.F32.U32 R4, UR22 ;  /* 0x0000001600047c45 */ /* 0x004fe20008201000 */
[----:B------:R-:W2:Y:S04]  /*1020*/  LDCU UR25, c[0x0][0xb30] ;  /* 0x00016600ff1977ac */ /* 0x000ea80008000800 */
[----:B-1----:R-:W-:Y:S01]  /*1030*/  FMUL R4, R4, UR5 ;  /* 0x0000000504047c20 */ /* 0x002fe20008400000 */
[----:B------:R-:W-:Y:S01]  /*1040*/  USEL UR5, UR9, 0xffff, !UP0 ;  /* 0x0000ffff09057887 */ /* 0x000fe2000c000000 */
[----:B----4-:R-:W-:Y:S01]  /*1050*/  I2FP.F32.U32 R3, UR26 ;  /* 0x0000001a00037c45 */ /* 0x010fe20008201000 */
[----:B------:R-:W-:-:S03]  /*1060*/  USHF.L.U32 UR31, UR62, 0x8, URZ ;  /* 0x000000083e1f7899 */ /* 0x000fc600080006ff */
[----:B------:R-:W1:Y:S01]  /*1070*/  F2I.U32.TRUNC.NTZ R4, R4 ;  /* 0x0000000400047305 */ /* 0x000e62000020f000 */
[----:B------:R-:W-:Y:S01]  /*1080*/  ULOP3.LUT UR30, UR5, 0xffff, URZ, 0xc0, !UPT ;  /* 0x0000ffff051e7892 */ /* 0x000fe2000f8ec0ff */
[----:B---3--:R-:W-:-:S06]  /*1090*/  FMUL R3, R3, UR4 ;  /* 0x0000000403037c20 */ /* 0x008fcc0008400000 */
[----:B------:R-:W3:Y:S01]  /*10a0*/  F2I.U32.TRUNC.NTZ R3, R3 ;  /* 0x0000000300037305 */ /* 0x000ee2000020f000 */
[----:B-1----:R-:W-:Y:S02]  /*10b0*/  R2UR UR4, R4 ;  /* 0x00000000040472ca */ /* 0x002fe400000e0000 */
[----:B------:R-:W-:Y:S02]  /*10c0*/  PRMT R4, RZ, 0x7610, R4 ;  /* 0x00007610ff047816 */ /* 0x000fe40000000004 */
[----:B---3--:R-:W-:Y:S02]  /*10d0*/  R2UR UR6, R3 ;  /* 0x00000000030672ca */ /* 0x008fe400000e0000 */
[----:B------:R-:W-:-:S07]  /*10e0*/  PRMT R3, RZ, 0x7610, R3 ;  /* 0x00007610ff037816 */ /* 0x000fce0000000003 */
[----:B------:R-:W-:-:S04]  /*10f0*/  UIADD3 UR5, UPT, UPT, -UR4, URZ, URZ ;  /* 0x000000ff04057290 */ /* 0x000fc8000fffe1ff */
[----:B------:R-:W-:Y:S02]  /*1100*/  UIMAD UR5, UR7, UR5, UR22 ;  /* 0x00000005070572a4 */ /* 0x000fe4000f8e0216 */
[----:B------:R-:W-:-:S04]  /*1110*/  UIADD3 UR4, UPT, UPT, -UR6, URZ, URZ ;  /* 0x000000ff06047290 */ /* 0x000fc8000fffe1ff */
[----:B------:R-:W-:Y:S01]  /*1120*/  IMAD.U32 R66, RZ, RZ, UR5 ;  /* 0x00000005ff427e24 */ /* 0x000fe2000f8e00ff */
[----:B------:R-:W-:-:S06]  /*1130*/  UIMAD UR4, UR8, UR4, UR26 ;  /* 0x00000004080472a4 */ /* 0x000fcc000f8e021a */
[----:B------:R-:W-:Y:S01]  /*1140*/  IMAD.U32 R65, RZ, RZ, UR4 ;  /* 0x00000004ff417e24 */ /* 0x000fe2000f8e00ff */
[----:B--2---:R-:W-:Y:S06]  /*1150*/  BRA.U UP5, `(.L_x_17) ;  /* 0x0000000105447547 */ /* 0x004fec000b800000 */
[----:B------:R-:W-:Y:S02]  /*1160*/  R2UR UR4, R65 ;  /* 0x00000000410472ca */ /* 0x000fe400000e0000 */
[----:B------:R-:W-:-:S11]  /*1170*/  R2UR UR7, R66 ;  /* 0x00000000420772ca */ /* 0x000fd600000e0000 */
[----:B------:R-:W-:Y:S02]  /*1180*/  UISETP.NE.AND UP0, UPT, UR4, URZ, UPT ;  /* 0x000000ff0400728c */ /* 0x000fe4000bf05270 */
[----:B------:R-:W-:Y:S02]  /*1190*/  ULOP3.LUT UR4, UR7, 0x2, URZ, 0x3c, !UPT ;  /* 0x0000000207047892 */ /* 0x000fe4000f8e3cff */
[----:B------:R-:W-:Y:S02]  /*11a0*/  UISETP.GT.U32.AND UP2, UPT, UR7, 0x1, UP0 ;  /* 0x000000010700788c */ /* 0x000fe40008744070 */
[----:B------:R-:W-:Y:S02]  /*11b0*/  UISETP.GT.U32.AND UP0, UPT, UR4, 0x1, UP0 ;  /* 0x000000010400788c */ /* 0x000fe40008704070 */
[----:B------:R-:W-:Y:S02]  /*11c0*/  USEL UR5, URZ, 0x2, UP2 ;  /* 0x00000002ff057887 */ /* 0x000fe40009000000 */
[----:B------:R-:W-:-:S02]  /*11d0*/  USEL UR6, URZ, 0x1, UP2 ;  /* 0x00000001ff067887 */ /* 0x000fc40009000000 */
[----:B------:R-:W-:Y:S02]  /*11e0*/  USEL UR4, URZ, 0x4, UP0 ;  /* 0x00000004ff047887 */ /* 0x000fe40008000000 */
[----:B------:R-:W-:Y:S02]  /*11f0*/  ULOP3.LUT UR7, UR7, 0xfffffffe, URZ, 0xc0, !UPT ;  /* 0xfffffffe07077892 */ /* 0x000fe4000f8ec0ff */
[----:B------:R-:W-:Y:S02]  /*1200*/  USEL UR8, URZ, 0x8, UP0 ;  /* 0x00000008ff087887 */ /* 0x000fe40008000000 */
[----:B------:R-:W-:-:S03]  /*1210*/  UIADD3 UR4, UPT, UPT, UR4, UR5, UR6 ;  /* 0x0000000504047290 */ /* 0x000fc6000fffe006 */
[----:B------:R-:W-:Y:S01]  /*1220*/  UMOV UR5, 0x3 ;  /* 0x0000000300057882 */ /* 0x000fe20000000000 */
[----:B------:R-:W-:Y:S02]  /*1230*/  UIADD3 UR4, UPT, UPT, UR4, UR8, URZ ;  /* 0x0000000804047290 */ /* 0x000fe4000fffe0ff */
[----:B------:R-:W-:-:S04]  /*1240*/  USHF.L.U32 UR5, UR5, UR7, URZ ;  /* 0x0000000705057299 */ /* 0x000fc800080006ff */
[----:B------:R-:W-:Y:S02]  /*1250*/  IMAD.U32 R4, RZ, RZ, UR4 ;  /* 0x00000004ff047e24 */ /* 0x000fe4000f8e00ff */
[----:B------:R-:W-:-:S07]  /*1260*/  IMAD.U32 R3, RZ, RZ, UR5 ;  /* 0x00000005ff037e24 */ /* 0x000fce000f8e00ff */
.L_x_17:
[----:B------:R-:W1:Y:S01]  /*1270*/  S2UR UR60, SR_CTAID.Z ;  /* 0x00000000003c79c3 */ /* 0x000e620000002700 */
[----:B------:R-:W-:Y:S01]  /*1280*/  UISETP.GE.AND UP0, UPT, UR21, 0x1, UPT ;  /* 0x000000011500788c */ /* 0x000fe2000bf06270 */
[----:B------:R-:W-:Y:S01]  /*1290*/  UMOV UR28, 0x5 ;  /* 0x00000005001c7882 */ /* 0x000fe20000000000 */
[----:B------:R-:W-:-:S07]  /*12a0*/  UMOV UR27, UR22 ;  /* 0x00000016001b7c82 */ /* 0x000fce0008000000 */
[----:B------:R-:W-:Y:S05]  /*12b0*/  BRA.U !UP0, `(.L_x_18) ;  /* 0x0000000108d47547 */ /* 0x000fea000b800000 */
[----:B------:R-:W2:Y:S01]  /*12c0*/  LDCU.128 UR16, c[0x0][0xb10] ;  /* 0x00016200ff1077ac */ /* 0x000ea20008000c00 */
[----:B------:R-:W3:Y:S01]  /*12d0*/  LDCU UR6, c[0x0][0x370] ;  /* 0x00006e00ff0677ac */ /* 0x000ee20008000800 */
[----:B------:R-:W4:Y:S01]  /*12e0*/  LDCU UR7, c[0x0][0x374] ;  /* 0x00006e80ff0777ac */ /* 0x000f220008000800 */
[----:B------:R-:W1:Y:S01]  /*12f0*/  LDCU UR23, c[0x0][0xb0c] ;  /* 0x00016180ff1777ac */ /* 0x000e620008000800 */
[----:B------:R-:W1:Y:S01]  /*1300*/  LDCU UR24, c[0x0][0xb20] ;  /* 0x00016400ff1877ac */ /* 0x000e620008000800 */
[----:B------:R-:W1:Y:S01]  /*1310*/  LDCU.64 UR8, c[0x0][0xb28] ;  /* 0x00016500ff0877ac */ /* 0x000e620008000a00 */
[----:B--2---:R-:W-:Y:S02]  /*1320*/  UISETP.NE.AND UP3, UPT, UR18, 0x1, UPT ;  /* 0x000000011200788c */ /* 0x004fe4000bf65270 */
[----:B----4-:R-:W-:Y:S02]  /*1330*/  UIMAD.WIDE.U32 UR10, UR7, UR19, URZ ;  /* 0x00000013070a72a5 */ /* 0x010fe4000f8e00ff */
[----:B---3--:R-:W-:-:S02]  /*1340*/  UIMAD.WIDE.U32 UR12, UR6, UR16, URZ ;  /* 0x00000010060c72a5 */ /* 0x008fc4000f8e00ff */
[----:B-1----:R-:W-:Y:S02]  /*1350*/  UISETP.NE.AND UP0, UPT, UR23, 0x1, UPT ;  /* 0x000000011700788c */ /* 0x002fe4000bf05270 */
[----:B------:R-:W-:Y:S01]  /*1360*/  UIMAD.WIDE.U32 UR4, UR22, UR16, URZ ;  /* 0x00000010160472a5 */ /* 0x000fe2000f8e00ff */
[----:B------:R-:W-:Y:S02]  /*1370*/  UMOV UR10, UR11 ;  /* 0x0000000b000a7c82 */ /* 0x000fe40008000000 */
[----:B------:R-:W-:Y:S01]  /*1380*/  UMOV UR12, UR13 ;  /* 0x0000000d000c7c82 */ /* 0x000fe20008000000 */
[----:B------:R-:W-:Y:S02]  /*1390*/  @UP3 USHF.R.U32.HI UR7, URZ, UR24, UR10 ;  /* 0x00000018ff073299 */ /* 0x000fe4000801160a */
[----:B------:R-:W-:Y:S01]  /*13a0*/  UISETP.NE.AND UP2, UPT, UR21, 0x1, UPT ;  /* 0x000000011500788c */ /* 0x000fe2000bf45270 */
[----:B------:R-:W-:Y:S02]  /*13b0*/  UMOV UR4, UR5 ;  /* 0x0000000500047c82 */ /* 0x000fe40008000000 */
[----:B------:R-:W-:-:S02]  /*13c0*/  @UP0 USHF.R.U32.HI UR6, URZ, UR17, UR12 ;  /* 0x00000011ff060299 */ /* 0x000fc4000801160c */
[----:B------:R-:W-:Y:S02]  /*13d0*/  USHF.R.U32.HI UR4, URZ, UR17, UR4 ;  /* 0x00000011ff047299 */ /* 0x000fe40008011604 */
[----:B------:R-:W-:Y:S02]  /*13e0*/  UIMAD.WIDE.U32 UR12, UR26, UR19, URZ ;  /* 0x000000131a0c72a5 */ /* 0x000fe4000f8e00ff */
[----:B------:R-:W-:Y:S02]  /*13f0*/  UIMAD.WIDE.U32 UR10, UR7, UR8, URZ ;  /* 0x00000008070a72a5 */ /* 0x000fe4000f8e00ff */
[----:B------:R-:W-:Y:S02]  /*1400*/  UIMAD.WIDE.U32 UR14, UR6, UR8, URZ ;  /* 0x00000008060e72a5 */ /* 0x000fe4000f8e00ff */
[----:B------:R-:W-:-:S03]  /*1410*/  USEL UR5, UR22, UR4, !UP0 ;  /* 0x0000000416057287 */ /* 0x000fc6000c000000 */
[----:B------:R-:W-:Y:S01]  /*1420*/  UMOV UR4, UR13 ;  /* 0x0000000d00047c82 */ /* 0x000fe20008000000 */
[----:B------:R-:W-:Y:S01]  /*1430*/  UMOV UR10, UR11 ;  /* 0x0000000b000a7c82 */ /* 0x000fe20008000000 */
[----:B------:R-:W-:Y:S02]  /*1440*/  USHF.R.U32.HI UR4, URZ, UR24, UR4 ;  /* 0x00000018ff047299 */ /* 0x000fe40008011604 */
[----:B------:R-:W-:Y:S01]  /*1450*/  @UP2 USHF.R.U32.HI UR7, URZ, UR9, UR10 ;  /* 0x00000009ff072299 */ /* 0x000fe2000801160a */
[----:B------:R-:W-:Y:S01]  /*1460*/  UMOV UR14, UR15 ;  /* 0x0000000f000e7c82 */ /* 0x000fe20008000000 */
[----:B------:R-:W-:Y:S02]  /*1470*/  USEL UR4, UR26, UR4, !UP3 ;  /* 0x000000041a047287 */ /* 0x000fe4000d800000 */
[----:B------:R-:W-:Y:S02]  /*1480*/  @UP2 USHF.R.U32.HI UR6, URZ, UR9, UR14 ;  /* 0x00000009ff062299 */ /* 0x000fe4000801160e */
[----:B------:R-:W-:-:S02]  /*1490*/  UIMAD UR7, UR7, UR21, URZ ;  /* 0x00000015070772a4 */ /* 0x000fc4000f8e02ff */
[----:B------:R-:W-:Y:S02]  /*14a0*/  UIMAD UR12, UR6, UR21, URZ ;  /* 0x00000015060c72a4 */ /* 0x000fe4000f8e02ff */
[----:B------:R-:W-:Y:S02]  /*14b0*/  UISETP.GE.AND UP0, UPT, UR4, UR7, UPT ;  /* 0x000000070400728c */ /* 0x000fe4000bf06270 */
[----:B------:R-:W-:Y:S02]  /*14c0*/  UIMAD.WIDE.U32 UR10, UR4, UR8, URZ ;  /* 0x00000008040a72a5 */ /* 0x000fe4000f8e00ff */
[----:B------:R-:W-:Y:S02]  /*14d0*/  UISETP.GE.OR UP0, UPT, UR5, UR12, UP0 ;  /* 0x0000000c0500728c */ /* 0x000fe40008706670 */
[----:B------:R-:W-:Y:S02]  /*14e0*/  UIMAD.WIDE.U32 UR12, UR5, UR8, URZ ;  /* 0x00000008050c72a5 */ /* 0x000fe4000f8e00ff */
[----:B------:R-:W-:Y:S01]  /*14f0*/  UIADD3 UR10, UPT, UPT, -UR4, URZ, URZ ;  /* 0x000000ff040a7290 */ /* 0x000fe2000fffe1ff */
[----:B------:R-:W-:Y:S01]  /*1500*/  UMOV UR8, UR11 ;  /* 0x0000000b00087c82 */ /* 0x000fe20008000000 */
[----:B------:R-:W-:-:S02]  /*1510*/  UIADD3 UR27, UPT, UPT, -UR5, URZ, URZ ;  /* 0x000000ff051b7290 */ /* 0x000fc4000fffe1ff */
[----:B------:R-:W-:-:S03]  /*1520*/  USHF.R.U32.HI UR8, URZ, UR9, UR8 ;  /* 0x00000009ff087299 */ /* 0x000fc60008011608 */
[----:B------:R-:W-:Y:S01]  /*1530*/  @!UP0 UMOV UR7, UR13 ;  /* 0x0000000d00078c82 */ /* 0x000fe20008000000 */
[----:B------:R-:W-:Y:S02]  /*1540*/  UIMAD UR26, UR18, UR10, UR26 ;  /* 0x0000000a121a72a4 */ /* 0x000fe4000f8e021a */
[----:B------:R-:W-:Y:S02]  /*1550*/  USEL UR8, UR4, UR8, !UP2 ;  /* 0x0000000804087287 */ /* 0x000fe4000d000000 */
[----:B------:R-:W-:Y:S02]  /*1560*/  @!UP0 USHF.R.U32.HI UR7, URZ, UR9, UR7 ;  /* 0x00000009ff078299 */ /* 0x000fe40008011607 */
[----:B------:R-:W-:Y:S02]  /*1570*/  UIADD3 UR9, UPT, UPT, -UR8, URZ, URZ ;  /* 0x000000ff08097290 */ /* 0x000fe4000fffe1ff */
[----:B------:R-:W-:Y:S02]  /*1580*/  @!UP0 USEL UR7, UR5, UR7, !UP2 ;  /* 0x0000000705078287 */ /* 0x000fe4000d000000 */
[----:B------:R-:W-:-:S02]  /*1590*/  UIMAD UR9, UR21, UR9, UR4 ;  /* 0x00000009150972a4 */ /* 0x000fc4000f8e0204 */
[----:B------:R-:W-:Y:S02]  /*15a0*/  @!UP0 UIADD3 UR8, UPT, UPT, UR8, -UR7, URZ ;  /* 0x8000000708088290 */ /* 0x000fe4000fffe0ff */
[----:B------:R-:W-:Y:S02]  /*15b0*/  @!UP0 UIMAD UR6, UR9, UR6, UR7 ;  /* 0x00000006090682a4 */ /* 0x000fe4000f8e0207 */
[----:B------:R-:W-:Y:S02]  /*15c0*/  @!UP0 UIMAD UR4, UR8, UR21, UR5 ;  /* 0x00000015080482a4 */ /* 0x000fe4000f8e0205 */
[----:B------:R-:W-:Y:S02]  /*15d0*/  UIMAD UR27, UR23, UR27, UR22 ;  /* 0x0000001b171b72a4 */ /* 0x000fe4000f8e0216 */
[----:B------:R-:W-:Y:S01]  /*15e0*/  UIMAD UR26, UR4, UR18, UR26 ;  /* 0x00000012041a72a4 */ /* 0x000fe2000f8e021a */
[----:B------:R-:W-:Y:S02]  /*15f0*/  @!UP0 UMOV UR5, UR6 ;  /* 0x0000000600058c82 */ /* 0x000fe40008000000 */
[----:B------:R-:W-:-:S12]  /*1600*/  UIMAD UR27, UR5, UR23, UR27 ;  /* 0x00000017051b72a4 */ /* 0x000fd8000f8e021b */
.L_x_18:
[----:B------:R-:W-:Y:S02]  /*1610*/  UISETP.NE.AND UP2, UPT, UR25, 0x1, UPT ;  /* 0x000000011900788c */ /* 0x000fe4000bf45270 */
[----:B------:R-:W-:Y:S02]  /*1620*/  UISETP.NE.AND UP0, UPT, UR20, 0x2, UPT ;  /* 0x000000021400788c */ /* 0x000fe4000bf05270 */
[----:B------:R-:W-:Y:S02]  /*1630*/  ULOP3.LUT UR31, UR31, 0x200, URZ, 0xc0, !UPT ;  /* 0x000002001f1f7892 */ /* 0x000fe4000f8ec0ff */
[----:B------:R-:W-:-:S03]  /*1640*/  USHF.L.U32 UR30, UR28, UR30, URZ ;  /* 0x0000001e1c1e7299 */ /* 0x000fc600080006ff */
[----:B------:R-:W-:Y:S09]  /*1650*/  BRA.U UP2, `(.L_x_19) ;  /* 0x0000000102407547 */ /* 0x000ff2000b800000 */
[----:B------:R-:W2:Y:S01]  /*1660*/  LDCU.128 UR8, c[0x0][0xb10] ;  /* 0x00016200ff0877ac */ /* 0x000ea20008000c00 */
[----:B------:R-:W3:Y:S01]  /*1670*/  LDCU UR12, c[0x0][0xb0c] ;  /* 0x00016180ff0c77ac */ /* 0x000ee20008000800 */
[----:B------:R-:W4:Y:S01]  /*1680*/  LDCU UR13, c[0x0][0xb20] ;  /* 0x00016400ff0d77ac */ /* 0x000f220008000800 */
[----:B--2---:R-:W-:Y:S02]  /*1690*/  UIMAD.WIDE.U32 UR4, UR27, UR8, URZ ;  /* 0x000000081b0472a5 */ /* 0x004fe4000f8e00ff */
[----:B------:R-:W-:Y:S02]  /*16a0*/  UIMAD.WIDE.U32 UR6, UR26, UR11, URZ ;  /* 0x0000000b1a0672a5 */ /* 0x000fe4000f8e00ff */
[----:B---3--:R-:W-:Y:S02]  /*16b0*/  UISETP.NE.AND UP2, UPT, UR12, 0x1, UPT ;  /* 0x000000010c00788c */ /* 0x008fe4000bf45270 */
[----:B------:R-:W-:-:S03]  /*16c0*/  USHF.R.U32.HI UR5, URZ, UR9, UR5 ;  /* 0x00000009ff057299 */ /* 0x000fc60008011605 */
[----:B------:R-:W-:Y:S01]  /*16d0*/  UMOV UR4, UR7 ;  /* 0x0000000700047c82 */ /* 0x000fe20008000000 */
[----:B------:R-:W-:Y:S02]  /*16e0*/  USEL UR5, UR27, UR5, !UP2 ;  /* 0x000000051b057287 */ /* 0x000fe4000d000000 */
[----:B------:R-:W-:Y:S02]  /*16f0*/  UISETP.NE.AND UP2, UPT, UR10, 0x1, UPT ;  /* 0x000000010a00788c */ /* 0x000fe4000bf45270 */
[----:B----4-:R-:W-:-:S04]  /*1700*/  USHF.R.U32.HI UR4, URZ, UR13, UR4 ;  /* 0x0000000dff047299 */ /* 0x010fc80008011604 */
[----:B------:R-:W-:-:S04]  /*1710*/  USEL UR4, UR26, UR4, !UP2 ;  /* 0x000000041a047287 */ /* 0x000fc8000d000000 */
[----:B------:R-:W-:Y:S02]  /*1720*/  UIADD3 UR6, UPT, UPT, -UR4, UR5, URZ ;  /* 0x0000000504067290 */ /* 0x000fe4000fffe1ff */
[----:B------:R-:W-:Y:S02]  /*1730*/  UIADD3 UR4, UPT, UPT, UR4, -UR5, URZ ;  /* 0x8000000504047290 */ /* 0x000fe4000fffe0ff */
[----:B------:R-:W-:Y:S02]  /*1740*/  UIMAD UR26, UR6, UR10, UR26 ;  /* 0x0000000a061a72a4 */ /* 0x000fe4000f8e021a */
[----:B------:R-:W-:-:S12]  /*1750*/  UIMAD UR27, UR4, UR12, UR27 ;  /* 0x0000000c041b72a4 */ /* 0x000fd8000f8e021b */
.L_x_19:
[----:B------:R-:W-:Y:S05]  /*1760*/  BRA.U !UP6, `(.L_x_20) ;  /* 0x000000010e0c7547 */ /* 0x000fea000b800000 */
[----:B------:R-:W-:Y:S01]  /*1770*/  UCGABAR_WAIT ;  /* 0x0000000000007dc7 */ /* 0x000fe20008000000 */
[----:B------:R-:W-:Y:S01]  /*1780*/  CCTL.IVALL ;  /* 0x00000000ff00798f */ /* 0x000fe20002000000 */
[----:B------:R-:W-:Y:S05]  /*1790*/  BRA `(.L_x_21) ;  /* 0x0000000000047947 */ /* 0x000fea0003800000 */
.L_x_20:
[----:B------:R-:W-:Y:S06]  /*17a0*/  BAR.SYNC.DEFER_BLOCKING 0x0 ;  /* 0x0000000000007b1d */ /* 0x000fec0000010000 */
.L_x_21:
[----:B------:R-:W-:Y:S05]  /*17b0*/  BRA.U UP0, `(.L_x_22) ;  /* 0x00000019001c7547 */ /* 0x000fea000b800000 */
[----:B------:R-:W2:Y:S01]  /*17c0*/  LDCU UR5, c[0x0][0x38c] ;  /* 0x00007180ff0577ac */ /* 0x000ea20008000800 */
[----:B------:R-:W-:Y:S01]  /*17d0*/  PLOP3.LUT P2, PT, PT, PT, UP4, 0x80, 0x8 ;  /* 0x000000000008781c */ /* 0x000fe20003f4f048 */
[----:B------:R-:W-:Y:S01]  /*17e0*/  IMAD.MOV.U32 R12, RZ, RZ, 0x1 ;  /* 0x00000001ff0c7424 */ /* 0x000fe200078e00ff */
[----:B------:R-:W-:Y:S01]  /*17f0*/  ISETP.NE.AND P3, PT, R5, RZ, P4 ;  /* 0x000000ff0500720c */ /* 0x000fe20002765270 */
[----:B------:R-:W-:Y:S01]  /*1800*/  UISETP.NE.AND UP1, UPT, UR20, URZ, UPT ;  /* 0x000000ff1400728c */ /* 0x000fe2000bf25270 */
[----:B------:R-:W-:Y:S02]  /*1810*/  PLOP3.LUT P2, PT, P2, PT, PT, 0x8, 0x80 ;  /* 0x000000000080781c */ /* 0x000fe4000174e170 */
[----:B------:R-:W-:Y:S01]  /*1820*/  CS2R R10, SRZ ;  /* 0x00000000000a7805 */ /* 0x000fe2000001ff00 */
[----:B------:R-:W-:Y:S01]  /*1830*/  IMAD.MOV.U32 R9, RZ, RZ, RZ ;  /* 0x000000ffff097224 */ /* 0x000fe200078e00ff */
[----:B------:R-:W3:Y:S01]  /*1840*/  LDCU UR64, c[0x0][0x370] ;  /* 0x00006e00ff4077ac */ /* 0x000ee20008000800 */
[----:B------:R-:W-:Y:S01]  /*1850*/  IMAD.MOV.U32 R8, RZ, RZ, 0x1 ;  /* 0x00000001ff087424 */ /* 0x000fe200078e00ff */
[----:B------:R-:W4:Y:S01]  /*1860*/  LDCU.64 UR54, c[0x0][0x348] ;  /* 0x00006900ff3677ac */ /* 0x000f220008000a00 */
[----:B------:R-:W-:-:S02]  /*1870*/  USHF.L.U32 UR71, UR22, 0x6, URZ ;  /* 0x0000000616477899 */ /* 0x000fc400080006ff */
[----:B--2---:R-:W-:Y:S02]  /*1880*/  UIADD3 UR6, UPT, UPT, UR5, 0x7f, URZ ;  /* 0x0000007f05067890 */ /* 0x004fe4000fffe0ff */
[----:B------:R-:W-:Y:S02]  /*1890*/  UIADD3 UR70, UPT, UPT, UR5, 0xfe, URZ ;  /* 0x000000fe05467890 */ /* 0x000fe4000fffe0ff */
[----:B------:R-:W-:Y:S01]  /*18a0*/  USHF.R.S32.HI UR4, URZ, 0x1f, UR6 ;  /* 0x0000001fff047899 */ /* 0x000fe20008011406 */
[----:B------:R-:W2:Y:S03]  /*18b0*/  LDCU UR63, c[0x0][0x374] ;  /* 0x00006e80ff3f77ac */ /* 0x000ea60008000800 */
[----:B------:R-:W-:Y:S02]  /*18c0*/  ULEA.HI UR4, UR4, UR6, URZ, 0x7 ;  /* 0x0000000604047291 */ /* 0x000fe4000f8f38ff */
[----:B------:R-:W-:-:S02]  /*18d0*/  USHF.L.U32 UR6, UR22, 0x5, URZ ;  /* 0x0000000516067899 */ /* 0x000fc400080006ff */
[----:B------:R-:W-:Y:S02]  /*18e0*/  USHF.R.S32.HI UR66, URZ, 0x7, UR4 ;  /* 0x00000007ff427899 */ /* 0x000fe40008011404 */
[----:B------:R-:W-:Y:S02]  /*18f0*/  UIADD3 UR4, UPT, UPT, UR5, -0x1, URZ ;  /* 0xffffffff05047890 */ /* 0x000fe4000fffe0ff */
[----:B------:R-:W-:Y:S02]  /*1900*/  UISETP.LT.U32.AND UP0, UPT, UR66, 0x4, UPT ;  /* 0x000000044200788c */ /* 0x000fe4000bf01070 */
[----:B------:R-:W-:Y:S02]  /*1910*/  UISETP.GE.U32.AND UP2, UPT, UR4, -0xff, UPT ;  /* 0xffffff010400788c */ /* 0x000fe4000bf46070 */
[----:B------:R-:W-:Y:S02]  /*1920*/  USEL UR65, UR66, 0x4, UP0 ;  /* 0x0000000442417887 */ /* 0x000fe40008000000 */
[----:B------:R-:W-:-:S02]  /*1930*/  ULOP3.LUT UR5, UR6, 0x20, URZ, 0xc0, !UPT ;  /* 0x0000002006057892 */ /* 0x000fc4000f8ec0ff */
[----:B------:R-:W-:Y:S02]  /*1940*/  UIADD3 UR4, UPT, UPT, UR65, -0x1, URZ ;  /* 0xffffffff41047890 */ /* 0x000fe4000fffe0ff */
[----:B------:R-:W-:Y:S02]  /*1950*/  USEL UR38, UR43, 0x2, UP1 ;  /* 0x000000022b267887 */ /* 0x000fe40008800000 */
[----:B------:R-:W-:Y:S02]  /*1960*/  ULEA.HI UR68, UR31, UR5, URZ, 0x1b ;  /* 0x000000051f447291 */ /* 0x000fe4000f8fd8ff */
[----:B------:R-:W-:Y:S02]  /*1970*/  @UP2 UIADD3 UR4, UPT, UPT, UR65, URZ, URZ ;  /* 0x000000ff41042290 */ /* 0x000fe4000fffe0ff */
[----:B------:R-:W-:Y:S02]  /*1980*/  UIADD3 UR69, UPT, UPT, UR66, -UR65, URZ ;  /* 0x8000004142457290 */ /* 0x000fe4000fffe0ff */
[----:B------:R-:W-:-:S02]  /*1990*/  UIADD3 UR45, UPT, UPT, UR4, 0x1, URZ ;  /* 0x00000001042d7890 */ /* 0x000fc4000fffe0ff */
[----:B------:R-:W-:Y:S01]  /*19a0*/  UIADD3 UR67, UPT, UPT, -UR4, URZ, URZ ;  /* 0x000000ff04437290 */ /* 0x000fe2000fffe1ff */
[----:B--234-:R-:W-:-:S11]  /*19b0*/  UMOV UR29, URZ ;  /* 0x000000ff001d7c82 */ /* 0x01cfd60008000000 */
.L_x_46:
[----:B------:R-:W-:Y:S01]  /*19c0*/  UISETP.NE.AND UP0, UPT, UR62, URZ, UPT ;  /* 0x000000ff3e00728c */ /* 0x000fe2000bf05270 */
[----:B------:R-:W2:Y:S08]  /*19d0*/  S2UR UR62, SR_CgaCtaId ;  /* 0x00000000003e79c3 */ /* 0x000eb00000008800 */
[----:B-1-3--:R-:W-:Y:S05]  /*19e0*/  BRA.U UP0, `(.L_x_23) ;  /* 0x0000000100347547 */ /* 0x00afea000b800000 */
[----:B------:R-:W3:Y:S01]  /*19f0*/  S2R R0, SR_CgaCtaId ;  /* 0x0000000000007919 */ /* 0x000ee20000008800 */
[----:B------:R-:W-:Y:S02]  /*1a00*/  MOV R3, 0x400 ;  /* 0x0000040000037802 */ /* 0x000fe40000000f00 */
[----:B------:R-:W-:Y:S02]  /*1a10*/  SHF.L.U32 R2, R8, 0x1f, RZ ;  /* 0x0000001f08027819 */ /* 0x000fe400000006ff */
[----:B---3--:R-:W-:-:S05]  /*1a20*/  LEA R0, R0, R3, 0x18 ;  /* 0x0000000300007211 */ /* 0x008fca00078ec0ff */
[----:B------:R-:W-:-:S04]  /*1a30*/  IMAD R3, R9, 0x8, R0 ;  /* 0x0000000809037824 */ /* 0x000fc800078e0200 */
[----:B------:R-:W3:Y:S02]  /*1a40*/  SYNCS.PHASECHK.TRANS64.TRYWAIT P0, [R3+URZ+0xf0], R2 ;  /* 0x0000f002030075a7 */ /* 0x000ee400080011ff */
[----:B---3--:R-:W-:Y:S05]  /*1a50*/  @!P0 BRA `(.L_x_24) ;  /* 0x0000006800d48947 */ /* 0x008fea0003800000 */
.L_x_137:
[----:B------:R-:W-:Y:S01]  /*1a60*/  VIADD R9, R9, 0x1 ;  /* 0x0000000109097836 */ /* 0x000fe20000000000 */
[----:B------:R3:W-:Y:S04]  /*1a70*/  SYNCS.ARRIVE.TRANS64.A1T0 RZ, [R3+URZ+0xe0], RZ ;  /* 0x0000e0ff03ff79a7 */ /* 0x0007e800081000ff */
[----:B------:R-:W-:-:S04]  /*1a80*/  ISETP.NE.AND P0, PT, R9, 0x2, PT ;  /* 0x000000020900780c */ /* 0x000fc80003f05270 */
[----:B------:R-:W-:Y:S02]  /*1a90*/  SEL R9, R9, RZ, P0 ;  /* 0x000000ff09097207 */ /* 0x000fe40000000000 */
[----:B---3--:R-:W-:-:S04]  /*1aa0*/  SEL R3, RZ, 0x1, P0 ;  /* 0x00000001ff037807 */ /* 0x008fc80000000000 */
[----:B------:R-:W-:Y:S02]  /*1ab0*/  LOP3.LUT R8, R8, R3, RZ, 0x3c, !PT ;  /* 0x0000000308087212 */ /* 0x000fe400078e3cff */
.L_x_23:
[----:B------:R-:W-:Y:S01]  /*1ac0*/  UMOV UR22, 0x400 ;  /* 0x0000040000167882 */ /* 0x000fe20000000000 */
[----:B------:R-:W-:Y:S01]  /*1ad0*/  SHF.L.U32 R0, R12, 0x1f, RZ ;  /* 0x0000001f0c007819 */ /* 0x000fe200000006ff */
[----:B--2---:R-:W-:Y:S02]  /*1ae0*/  ULEA UR22, UR62, UR22, 0x18 ;  /* 0x000000163e167291 */ /* 0x004fe4000f8ec0ff */
[----:B------:R-:W-:Y:S02]  /*1af0*/  UISETP.GE.U32.AND UP0, UPT, UR70, 0xff, UPT ;  /* 0x000000ff4600788c */ /* 0x000fe4000bf06070 */
[----:B------:R-:W-:Y:S01]  /*1b00*/  ULEA UR4, UR29, UR22, 0x3 ;  /* 0x000000161d047291 */ /* 0x000fe2000f8e18ff */
[----:B------:R-:W-:-:S08]  /*1b10*/  UMOV UR21, URZ ;  /* 0x000000ff00157c82 */ /* 0x000fd00008000000 */
[----:B------:R2:W3:Y:S01]  /*1b20*/  SYNCS.PHASECHK.TRANS64.TRYWAIT P1, [UR4+0x20], R0 ;  /* 0x00002000ff0075a7 */ /* 0x0004e20008021104 */
[----:B------:R-:W-:Y:S02]  /*1b30*/  ULEA.HI UR4, UR27, UR27, URZ, 0x1 ;  /* 0x0000001b1b047291 */ /* 0x000fe4000f8f08ff */
[----:B------:R-:W-:Y:S02]  /*1b40*/  ULEA UR27, UR26, UR68, 0x6 ;  /* 0x000000441a1b7291 */ /* 0x000fe4000f8e30ff */
[----:B------:R-:W-:-:S04]  /*1b50*/  USHF.L.U32 UR4, UR4, 0x6, URZ ;  /* 0x0000000604047899 */ /* 0x000fc800080006ff */
[----:B------:R-:W-:-:S04]  /*1b60*/  ULOP3.LUT UR59, UR4, 0xffffff80, URZ, 0xc0, !UPT ;  /* 0xffffff80043b7892 */ /* 0x000fc8000f8ec0ff */
[----:B------:R-:W-:Y:S01]  /*1b70*/  ULOP3.LUT UR59, UR59, 0x40, UR71, 0xf8, !UPT ;  /* 0x000000403b3b7892 */ /* 0x000fe2000f8ef847 */
[----:B------:R-:W-:Y:S11]  /*1b80*/  BRA.U !UP0, `(.L_x_25) ;  /* 0x0000000508607547 */ /* 0x000ff6000b800000 */
[----:B------:R-:W-:Y:S01]  /*1b90*/  UMOV UR23, UR67 ;  /* 0x0000004300177c82 */ /* 0x000fe20008000000 */
[----:B------:R-:W-:Y:S01]  /*1ba0*/  UMOV UR6, UR29 ;  /* 0x0000001d00067c82 */ /* 0x000fe20008000000 */
[----:B------:R-:W-:-:S05]  /*1bb0*/  UMOV UR42, 0x40 ;  /* 0x00000040002a7882 */ /* 0x000fca0000000000 */
.L_x_33:
[----:B------:R-:W-:Y:S01]  /*1bc0*/  ULEA UR7, UR6, UR22, 0x3 ;  /* 0x0000001606077291 */ /* 0x000fe2000f8e18ff */
[----:B---3--:R-:W-:Y:S01]  /*1bd0*/  @P4 MOV R2, 0x18000 ;  /* 0x0001800000024802 */ /* 0x008fe20000000f00 */
[----:B-123--:R-:W-:Y:S10]  /*1be0*/  @P1 BRA `(.L_x_26) ;  /* 0x00000000000c1947 */ /* 0x00eff40003800000 */
[----:B------:R-:W-:-:S04]  /*1bf0*/  SHF.L.U32 R3, R12, 0x1f, RZ ;  /* 0x0000001f0c037819 */ /* 0x000fc800000006ff */
[----:B------:R-:W3:Y:S02]  /*1c00*/  SYNCS.PHASECHK.TRANS64.TRYWAIT P0, [UR7+0x20], R3 ;  /* 0x00002003ff0075a7 */ /* 0x000ee40008001107 */
[----:B---3--:R-:W-:Y:S05]  /*1c10*/  @!P0 BRA `(.L_x_27) ;  /* 0x0000006800788947 */ /* 0x008fea0003800000 */
.L_x_26:
[----:B------:R3:W-:Y:S01]  /*1c20*/  @P4 SYNCS.ARRIVE.TRANS64 RZ, [UR7], R2 ;  /* 0x00000002ffff49a7 */ /* 0x0007e20008000007 */
[----:B------:R-:W-:Y:S02]  /*1c30*/  ULOP3.LUT UR4, UR38, 0x2, URZ, 0xfc, !UPT ;  /* 0x0000000226047892 */ /* 0x000fe4000f8efcff */
[----:B------:R-:W-:Y:S02]  /*1c40*/  UIADD3 UR23, UPT, UPT, UR23, 0x1, URZ ;  /* 0x0000000117177890 */ /* 0x000fe4000fffe0ff */
[----:B------:R-:W-:Y:S02]  /*1c50*/  UISETP.NE.AND UP0, UPT, UR4, 0x2, UPT ;  /* 0x000000020400788c */ /* 0x000fe4000bf05270 */
[----:B------:R-:W-:-:S07]  /*1c60*/  UISETP.NE.AND UP2, UPT, UR23, 0x1, UPT ;  /* 0x000000011700788c */ /* 0x000fce000bf45270 */
[----:B------:R-:W-:Y:S05]  /*1c70*/  BRA.U UP0, `(.L_x_28) ;  /* 0x0000000100047547 */ /* 0x000fea000b800000 */
[----:B-1----:R-:W-:Y:S05]  /*1c80*/  BPT.TRAP 0x1 ;  /* 0x000000040000795c */ /* 0x002fea0000300000 */
.L_x_28:
[----:B------:R-:W-:Y:S04]  /*1c90*/  BSSY.RECONVERGENT B0, `(.L_x_29) ;  /* 0x0000003000007945 */ /* 0x000fe80003800200 */
[----:B------:R-:W-:Y:S05]  /*1ca0*/  @!P3 BRA `(.L_x_30) ;  /* 0x000000000004b947 */ /* 0x000fea0003800000 */
[----:B-1----:R-:W-:Y:S05]  /*1cb0*/  BPT.TRAP 0x1 ;  /* 0x000000040000795c */ /* 0x002fea0000300000 */
.L_x_30:
[----:B-1----:R-:W-:Y:S05]  /*1cc0*/  BSYNC.RECONVERGENT B0 ;  /* 0x0000000000007941 */ /* 0x002fea0003800200 */
.L_x_29:
[----:B------:R-:W-:Y:S01]  /*1cd0*/  UIADD3 UR4, UPT, UPT, UR6, 0x1, URZ ;  /* 0x0000000106047890 */ /* 0x000fe2000fffe0ff */
[----:B------:R-:W-:Y:S01]  /*1ce0*/  BSSY.RECONVERGENT B0, `(.L_x_31) ;  /* 0x000003e000007945 */ /* 0x000fe20003800200 */
[----:B------:R-:W-:Y:S02]  /*1cf0*/  ELECT P0, URZ, PT ;  /* 0x0000000000ff782f */ /* 0x000fe40003800000 */
[----:B------:R-:W-:-:S04]  /*1d00*/  UISETP.NE.AND UP0, UPT, UR4, 0x4, UPT ;  /* 0x000000040400788c */ /* 0x000fc8000bf05270 */
[----:B------:R-:W-:Y:S02]  /*1d10*/  USEL UR5, URZ, 0x1, UP0 ;  /* 0x00000001ff057887 */ /* 0x000fe40008000000 */
[----:B------:R-:W-:-:S04]  /*1d20*/  USEL UR29, UR4, URZ, UP0 ;  /* 0x000000ff041d7287 */ /* 0x000fc80008000000 */
[----:B------:R-:W-:Y:S01]  /*1d30*/  ULEA UR4, UR29, UR22, 0x3 ;  /* 0x000000161d047291 */ /* 0x000fe2000f8e18ff */
[----:B------:R-:W-:-:S04]  /*1d40*/  LOP3.LUT R12, R12, UR5, RZ, 0x3c, !PT ;  /* 0x000000050c0c7c12 */ /* 0x000fc8000f8e3cff */
[----:B--2---:R-:W-:-:S04]  /*1d50*/  SHF.L.U32 R0, R12, 0x1f, RZ ;  /* 0x0000001f0c007819 */ /* 0x004fc800000006ff */
[----:B------:R1:W2:Y:S01]  /*1d60*/  SYNCS.PHASECHK.TRANS64.TRYWAIT P1, [UR4+0x20], R0 ;  /* 0x00002000ff0075a7 */ /* 0x0002a20008021104 */
[----:B------:R-:W-:Y:S05]  /*1d70*/  @!P0 BRA `(.L_x_32) ;  /* 0x0000000000d08947 */ /* 0x000fea0003800000 */
[----:B------:R-:W-:Y:S02]  /*1d80*/  ULEA UR32, UR6, UR22, 0xf ;  /* 0x0000001606207291 */ /* 0x000fe4000f8e78ff */
[----:B------:R-:W-:Y:S02]  /*1d90*/  UIADD3 UR4, UP1, UPT, UR54, 0x80, URZ ;  /* 0x0000008036047890 */ /* 0x000fe4000ff3e0ff */
[----:B------:R-:W-:Y:S02]  /*1da0*/  ULEA UR13, UR6, UR31, 0xc ;  /* 0x0000001f060d7291 */ /* 0x000fe4000f8e60ff */
[----:B------:R-:W-:Y:S02]  /*1db0*/  UIADD3 UR14, UP0, UPT, UR54, 0x180, URZ ;  /* 0x00000180360e7890 */ /* 0x000fe4000ff1e0ff */
[----:B------:R-:W-:Y:S02]  /*1dc0*/  UIADD3 UR58, UPT, UPT, UR42, -0x40, URZ ;  /* 0xffffffc02a3a7890 */ /* 0x000fe4000fffe0ff */
[----:B------:R-:W-:-:S02]  /*1dd0*/  ULOP3.LUT UR57, UR7, 0xfefffff8, URZ, 0xc0, !UPT ;  /* 0xfefffff807397892 */ /* 0x000fc4000f8ec0ff */
[----:B------:R-:W-:Y:S02]  /*1de0*/  UIADD3.X UR5, UPT, UPT, URZ, UR55, URZ, UP1, !UPT ;  /* 0x00000037ff057290 */ /* 0x000fe40008ffe4ff */
[----:B------:R-:W-:Y:S02]  /*1df0*/  ULEA UR13, UR13, UR22, 0x2 ;  /* 0x000000160d0d7291 */ /* 0x000fe4000f8e10ff */
[----:B------:R-:W-:Y:S02]  /*1e00*/  UIADD3 UR56, UPT, UPT, UR32, 0x6400, URZ ;  /* 0x0000640020387890 */ /* 0x000fe4000fffe0ff */
[----:B------:R-:W-:Y:S02]  /*1e10*/  UIADD3 UR50, UPT, UPT, UR42, -0x20, URZ ;  /* 0xffffffe02a327890 */ /* 0x000fe4000fffe0ff */
[----:B------:R-:W-:Y:S02]  /*1e20*/  UIADD3 UR48, UPT, UPT, UR32, 0x8400, URZ ;  /* 0x0000840020307890 */ /* 0x000fe4000fffe0ff */
[----:B------:R-:W-:-:S02]  /*1e30*/  UIADD3 UR40, UPT, UPT, UR32, 0xa400, URZ ;  /* 0x0000a40020287890 */ /* 0x000fc4000fffe0ff */
[----:B------:R-:W-:Y:S02]  /*1e40*/  UIADD3 UR34, UPT, UPT, UR42, 0x20, URZ ;  /* 0x000000202a227890 */ /* 0x000fe4000fffe0ff */
[----:B------:R-:W-:Y:S02]  /*1e50*/  UIADD3 UR32, UPT, UPT, UR32, 0xc400, URZ ;  /* 0x0000c40020207890 */ /* 0x000fe4000fffe0ff */
[----:B------:R-:W-:Y:S02]  /*1e60*/  UIADD3.X UR15, UPT, UPT, URZ, UR55, URZ, UP0, !UPT ;  /* 0x00000037ff0f7290 */ /* 0x000fe400087fe4ff */
[----:B------:R-:W-:Y:S02]  /*1e70*/  UPRMT UR21, URZ, 0x5410, UR30 ;  /* 0x00005410ff157896 */ /* 0x000fe4000800001e */
[----:B------:R-:W-:Y:S02]  /*1e80*/  UIADD3 UR24, UPT, UPT, UR13, 0x26400, URZ ;  /* 0x000264000d187890 */ /* 0x000fe4000fffe0ff */
[----:B------:R-:W-:Y:S01]  /*1e90*/  UIADD3 UR8, UPT, UPT, UR13, 0x27400, URZ ;  /* 0x000274000d087890 */ /* 0x000fe2000fffe0ff */
[----:B------:R-:W-:Y:S01]  /*1ea0*/  UMOV UR46, 0x0 ;  /* 0x00000000002e7882 */ /* 0x000fe20000000000 */
[----:B------:R-:W-:Y:S01]  /*1eb0*/  UMOV UR47, 0x10000000 ;  /* 0x10000000002f7882 */ /* 0x000fe20000000000 */
[----:B------:R-:W-:Y:S01]  /*1ec0*/  UMOV UR51, UR59 ;  /* 0x0000003b00337c82 */ /* 0x000fe20008000000 */
[----:B------:R-:W-:Y:S01]  /*1ed0*/  UMOV UR52, UR60 ;  /* 0x0000003c00347c82 */ /* 0x000fe20008000000 */
[----:B------:R-:W-:Y:S01]  /*1ee0*/  UMOV UR49, UR57 ;  /* 0x0000003900317c82 */ /* 0x000fe20008000000 */
[----:B------:R-:W-:Y:S01]  /*1ef0*/  UMOV UR43, UR59 ;  /* 0x0000003b002b7c82 */ /* 0x000fe20008000000 */
[----:B------:R-:W-:Y:S01]  /*1f00*/  UMOV UR44, UR60 ;  /* 0x0000003c002c7c82 */ /* 0x000fe20008000000 */
[----:B------:R-:W-:Y:S01]  /*1f10*/  UMOV UR41, UR57 ;  /* 0x0000003900297c82 */ /* 0x000fe20008000000 */
[----:B------:R-:W-:Y:S01]  /*1f20*/  UTMALDG.3D.2CTA [UR56], [UR4], desc[UR46] ;  /* 0x00002e38040075b4 */ /* 0x000fe20008211000 */
[----:B------:R-:W-:Y:S01]  /*1f30*/  UMOV UR35, UR59 ;  /* 0x0000003b00237c82 */ /* 0x000fe20008000000 */
        /* <DEDUP_REMOVED lines=10> */
[----:B------:R-:W-:Y:S01]  /*1fe0*/  UIADD3 UR16, UPT, UPT, UR13, 0x28400, URZ ;  /* 0x000284000d107890 */ /* 0x000fe2000fffe0ff */
[----:B------:R-:W-:Y:S01]  /*1ff0*/  UMOV UR18, UR42 ;  /* 0x0000002a00127c82 */ /* 0x000fe20008000000 */
[----:B------:R-:W-:Y:S01]  /*2000*/  UMOV UR19, UR27 ;  /* 0x0000001b00137c82 */ /* 0x000fe20008000000 */
[----:B------:R-:W-:Y:S01]  /*2010*/  UTMALDG.3D.2CTA [UR40], [UR4], desc[UR46] ;  /* 0x00002e28040075b4 */ /* 0x000fe20008211000 */
[----:B------:R-:W-:Y:S01]  /*2020*/  UMOV UR20, UR60 ;  /* 0x0000003c00147c82 */ /* 0x000fe20008000000 */
[----:B------:R-:W-:Y:S01]  /*2030*/  UMOV UR17, UR57 ;  /* 0x0000003900117c82 */ /* 0x000fe20008000000 */
[----:B------:R-:W-:Y:S01]  /*2040*/  UTMALDG.3D.2CTA [UR32], [UR4], desc[UR46] ;  /* 0x00002e20040075b4 */ /* 0x000fe20008211000 */
[----:B------:R-:W-:Y:S01]  /*2050*/  UTMALDG.3D.MULTICAST.2CTA [UR24], [UR14], UR21, desc[UR46] ;  /* 0x00002e180e0073b4 */ /* 0x000fe20008211815 */
[----:B------:R4:W-:Y:S01]  /*2060*/  UTMALDG.3D.MULTICAST.2CTA [UR8], [UR14], UR21, desc[UR46] ;  /* 0x00002e080e0073b4 */ /* 0x0009e20008211815 */
[----:B------:R1:W-:Y:S01]  /*2070*/  UTMALDG.3D.MULTICAST.2CTA [UR16], [UR14], UR21, desc[UR46] ;  /* 0x00002e100e0073b4 */ /* 0x0003e20008211815 */
[----:B----4-:R-:W-:Y:S01]  /*2080*/  UIADD3 UR8, UPT, UPT, UR13, 0x29400, URZ ;  /* 0x000294000d087890 */ /* 0x010fe2000fffe0ff */
[----:B------:R-:W-:-:S08]  /*2090*/  UMOV UR10, UR34 ;  /* 0x00000022000a7c82 */ /* 0x000fd00008000000 */
[----:B------:R1:W-:Y:S02]  /*20a0*/  UTMALDG.3D.MULTICAST.2CTA [UR8], [UR14], UR21, desc[UR46] ;  /* 0x00002e080e0073b4 */ /* 0x0003e40008211815 */
[----:B-1----:R-:W-:Y:S01]  /*20b0*/  NOP ;  /* 0x0000000000007918 */ /* 0x002fe20000000000 */
.L_x_32:
[----:B------:R-:W-:Y:S05]  /*20c0*/  BSYNC.RECONVERGENT B0 ;  /* 0x0000000000007941 */ /* 0x000fea0003800200 */
.L_x_31:
[----:B------:R-:W-:Y:S01]  /*20d0*/  UIADD3 UR42, UPT, UPT, UR42, 0x80, URZ ;  /* 0x000000802a2a7890 */ /* 0x000fe2000fffe0ff */
[----:B------:R-:W-:Y:S01]  /*20e0*/  UMOV UR6, UR29 ;  /* 0x0000001d00067c82 */ /* 0x000fe20008000000 */
[----:B------:R-:W-:Y:S01]  /*20f0*/  UMOV UR21, UR45 ;  /* 0x0000002d00157c82 */ /* 0x000fe20008000000 */
[----:B------:R-:W-:Y:S09]  /*2100*/  BRA.U UP2, `(.L_x_33) ;  /* 0xfffffff902ac7547 */ /* 0x000ff2000b83ffff */
.L_x_25:
[----:B------:R-:W-:Y:S01]  /*2110*/  ULEA UR4, UR29, UR22, 0x3 ;  /* 0x000000161d047291 */ /* 0x000fe2000f8e18ff */
[----:B-12---:R-:W-:Y:S01]  /*2120*/  SHF.L.U32 R0, R12, 0x1f, RZ ;  /* 0x0000001f0c007819 */ /* 0x006fe200000006ff */
[----:B------:R-:W-:Y:S01]  /*2130*/  @!P2 SYNCS.ARRIVE.TRANS64.A1T0 RZ, [UR22+0x78], RZ ;  /* 0x000078ffffffa9a7 */ /* 0x000fe20008100016 */
[----:B------:R-:W-:-:S06]  /*2140*/  UISETP.GT.AND UP0, UPT, UR66, UR65, UPT ;  /* 0x000000414200728c */ /* 0x000fcc000bf04270 */
[----:B---3--:R1:W2:Y:S03]  /*2150*/  SYNCS.PHASECHK.TRANS64.TRYWAIT P1, [UR4+0x20], R0 ;  /* 0x00002000ff0075a7 */ /* 0x0082a60008021104 */
[----:B------:R-:W-:Y:S05]  /*2160*/  BRA.U !UP0, `(.L_x_34) ;  /* 0x0000000508587547 */ /* 0x000fea000b800000 */
[----:B------:R-:W-:Y:S01]  /*2170*/  UIADD3 UR37, UPT, UPT, UR69, UR21, URZ ;  /* 0x0000001545257290 */ /* 0x000fe2000fffe0ff */
[----:B------:R-:W-:-:S11]  /*2180*/  UMOV UR6, UR29 ;  /* 0x0000001d00067c82 */ /* 0x000fd60008000000 */
.L_x_42:
[----:B------:R-:W-:Y:S01]  /*2190*/  ULEA UR7, UR6, UR22, 0x3 ;  /* 0x0000001606077291 */ /* 0x000fe2000f8e18ff */
[----:B--2---:R-:W-:Y:S01]  /*21a0*/  @P4 MOV R2, 0x18000 ;  /* 0x0001800000024802 */ /* 0x004fe20000000f00 */
[----:B--23--:R-:W-:Y:S10]  /*21b0*/  @P1 BRA `(.L_x_35) ;  /* 0x00000000000c1947 */ /* 0x00cff40003800000 */
[----:B------:R-:W-:-:S04]  /*21c0*/  SHF.L.U32 R3, R12, 0x1f, RZ ;  /* 0x0000001f0c037819 */ /* 0x000fc800000006ff */
[----:B------:R-:W2:Y:S02]  /*21d0*/  SYNCS.PHASECHK.TRANS64.TRYWAIT P0, [UR7+0x20], R3 ;  /* 0x00002003ff0075a7 */ /* 0x000ea40008001107 */
[----:B--2---:R-:W-:Y:S05]  /*21e0*/  @!P0 BRA `(.L_x_36) ;  /* 0x00000064001c8947 */ /* 0x004fea0003800000 */
.L_x_35:
[----:B------:R2:W-:Y:S01]  /*21f0*/  @P4 SYNCS.ARRIVE.TRANS64 RZ, [UR7], R2 ;  /* 0x00000002ffff49a7 */ /* 0x0005e20008000007 */
[----:B------:R-:W-:-:S04]  /*2200*/  ULOP3.LUT UR4, UR38, 0x2, URZ, 0xfc, !UPT ;  /* 0x0000000226047892 */ /* 0x000fc8000f8efcff */
[----:B------:R-:W-:-:S09]  /*2210*/  UISETP.NE.AND UP0, UPT, UR4, 0x2, UPT ;  /* 0x000000020400788c */ /* 0x000fd2000bf05270 */
[----:B------:R-:W-:Y:S05]  /*2220*/  BRA.U UP0, `(.L_x_37) ;  /* 0x0000000100047547 */ /* 0x000fea000b800000 */
[----:B------:R-:W-:Y:S05]  /*2230*/  BPT.TRAP 0x1 ;  /* 0x000000040000795c */ /* 0x000fea0000300000 */
.L_x_37:
[----:B------:R-:W-:Y:S04]  /*2240*/  BSSY.RECONVERGENT B0, `(.L_x_38) ;  /* 0x0000003000007945 */ /* 0x000fe80003800200 */
[----:B------:R-:W-:Y:S05]  /*2250*/  @!P3 BRA `(.L_x_39) ;  /* 0x000000000004b947 */ /* 0x000fea0003800000 */
[----:B------:R-:W-:Y:S05]  /*2260*/  BPT.TRAP 0x1 ;  /* 0x000000040000795c */ /* 0x000fea0000300000 */
.L_x_39:
[----:B------:R-:W-:Y:S05]  /*2270*/  BSYNC.RECONVERGENT B0 ;  /* 0x0000000000007941 */ /* 0x000fea0003800200 */
.L_x_38:
        /* <DEDUP_REMOVED lines=8> */
[----:B-1----:R-:W-:-:S04]  /*2300*/  SHF.L.U32 R0, R12, 0x1f, RZ ;  /* 0x0000001f0c007819 */ /* 0x002fc800000006ff */
[----:B------:R1:W3:Y:S01]  /*2310*/  SYNCS.PHASECHK.TRANS64.TRYWAIT P1, [UR4+0x20], R0 ;  /* 0x00002000ff0075a7 */ /* 0x0002e20008021104 */
[----:B------:R-:W-:Y:S05]  /*2320*/  @!P0 BRA `(.L_x_41) ;  /* 0x0000000000d48947 */ /* 0x000fea0003800000 */
[----:B------:R-:W-:Y:S02]  /*2330*/  ULEA UR32, UR6, UR22, 0xf ;  /* 0x0000001606207291 */ /* 0x000fe4000f8e78ff */
[----:B------:R-:W-:Y:S02]  /*2340*/  UIADD3 UR4, UP1, UPT, UR54, 0x80, URZ ;  /* 0x0000008036047890 */ /* 0x000fe4000ff3e0ff */
[----:B------:R-:W-:Y:S02]  /*2350*/  ULEA UR13, UR6, UR31, 0xc ;  /* 0x0000001f060d7291 */ /* 0x000fe4000f8e60ff */
[----:B------:R-:W-:Y:S02]  /*2360*/  USHF.L.U32 UR58, UR21, 0x7, URZ ;  /* 0x00000007153a7899 */ /* 0x000fe400080006ff */
[----:B------:R-:W-:Y:S02]  /*2370*/  UIADD3 UR14, UP0, UPT, UR54, 0x180, URZ ;  /* 0x00000180360e7890 */ /* 0x000fe4000ff1e0ff */
[----:B------:R-:W-:-:S02]  /*2380*/  ULOP3.LUT UR57, UR7, 0xfefffff8, URZ, 0xc0, !UPT ;  /* 0xfefffff807397892 */ /* 0x000fc4000f8ec0ff */
[----:B------:R-:W-:Y:S02]  /*2390*/  UIADD3.X UR5, UPT, UPT, URZ, UR55, URZ, UP1, !UPT ;  /* 0x00000037ff057290 */ /* 0x000fe40008ffe4ff */
[----:B------:R-:W-:Y:S02]  /*23a0*/  ULEA UR13, UR13, UR22, 0x2 ;  /* 0x000000160d0d7291 */ /* 0x000fe4000f8e10ff */
[----:B------:R-:W-:Y:S02]  /*23b0*/  UIADD3 UR56, UPT, UPT, UR32, 0x6400, URZ ;  /* 0x0000640020387890 */ /* 0x000fe4000fffe0ff */
[----:B------:R-:W-:Y:S02]  /*23c0*/  UIADD3 UR50, UPT, UPT, UR58, 0x20, URZ ;  /* 0x000000203a327890 */ /* 0x000fe4000fffe0ff */
[----:B------:R-:W-:Y:S02]  /*23d0*/  UIADD3 UR48, UPT, UPT, UR32, 0x8400, URZ ;  /* 0x0000840020307890 */ /* 0x000fe4000fffe0ff */
[----:B------:R-:W-:-:S02]  /*23e0*/  UIADD3 UR42, UPT, UPT, UR58, 0x40, URZ ;  /* 0x000000403a2a7890 */ /* 0x000fc4000fffe0ff */
[----:B------:R-:W-:Y:S02]  /*23f0*/  UIADD3 UR40, UPT, UPT, UR32, 0xa400, URZ ;  /* 0x0000a40020287890 */ /* 0x000fe4000fffe0ff */
[----:B------:R-:W-:Y:S02]  /*2400*/  UIADD3 UR34, UPT, UPT, UR58, 0x60, URZ ;  /* 0x000000603a227890 */ /* 0x000fe4000fffe0ff */
[----:B------:R-:W-:Y:S02]  /*2410*/  UIADD3 UR32, UPT, UPT, UR32, 0xc400, URZ ;  /* 0x0000c40020207890 */ /* 0x000fe4000fffe0ff */
[----:B------:R-:W-:Y:S02]  /*2420*/  UIADD3.X UR15, UPT, UPT, URZ, UR55, URZ, UP0, !UPT ;  /* 0x00000037ff0f7290 */ /* 0x000fe400087fe4ff */
[----:B------:R-:W-:Y:S02]  /*2430*/  UPRMT UR23, URZ, 0x5410, UR30 ;  /* 0x00005410ff177896 */ /* 0x000fe4000800001e */
[----:B------:R-:W-:-:S02]  /*2440*/  UIADD3 UR24, UPT, UPT, UR13, 0x26400, URZ ;  /* 0x000264000d187890 */ /* 0x000fc4000fffe0ff */
        /* <DEDUP_REMOVED lines=35> */
.L_x_41:
[----:B------:R-:W-:Y:S05]  /*2680*/  BSYNC.RECONVERGENT B0 ;  /* 0x0000000000007941 */ /* 0x000fea0003800200 */
.L_x_40:
[----:B------:R-:W-:Y:S01]  /*2690*/  UIADD3 UR21, UPT, UPT, UR21, 0x1, URZ ;  /* 0x0000000115157890 */ /* 0x000fe2000fffe0ff */
[----:B------:R-:W-:-:S03]  /*26a0*/  UMOV UR6, UR29 ;  /* 0x0000001d00067c82 */ /* 0x000fc60008000000 */
[----:B------:R-:W-:-:S09]  /*26b0*/  UISETP.NE.AND UP0, UPT, UR21, UR37, UPT ;  /* 0x000000251500728c */ /* 0x000fd2000bf05270 */
[----:B------:R-:W-:Y:S05]  /*26c0*/  BRA.U UP0, `(.L_x_42) ;  /* 0xfffffff900b07547 */ /* 0x000fea000b83ffff */
.L_x_34:
[C---:B------:R-:W-:Y:S01]  /*26d0*/  LEA R3, R11.reuse, UR22, 0x3 ;  /* 0x000000160b037c11 */ /* 0x040fe2000f8e18ff */
[----:B------:R-:W-:Y:S01]  /*26e0*/  NOP ;  /* 0x0000000000007918 */ /* 0x000fe20000000000 */
[----:B-1----:R-:W-:Y:S02]  /*26f0*/  SHF.L.U32 R0, R10, 0x1f, RZ ;  /* 0x0000001f0a007819 */ /* 0x002fe400000006ff */
[----:B------:R-:W-:Y:S02]  /*2700*/  LEA R5, R11, UR22, 0x4 ;  /* 0x000000160b057c11 */ /* 0x000fe4000f8e20ff */
[----:B------:R-:W1:Y:S02]  /*2710*/  SYNCS.PHASECHK.TRANS64.TRYWAIT P0, [R3+URZ+0x80], R0 ;  /* 0x00008000030075a7 */ /* 0x000e6400080011ff */
[----:B-1----:R-:W-:Y:S05]  /*2720*/  @!P0 BRA `(.L_x_43) ;  /* 0x0000005c00e48947 */ /* 0x002fea0003800000 */
.L_x_140:
[----:B------:R-:W4:Y:S01]  /*2730*/  LDS.128 R4, [R5+0x110] ;  /* 0x0001100005047984 */ /* 0x000f220000000c00 */
[----:B------:R-:W-:Y:S01]  /*2740*/  UISETP.GE.AND UP0, UPT, UR39, 0x1, UPT ;  /* 0x000000012700788c */ /* 0x000fe2000bf06270 */
[----:B------:R-:W-:Y:S01]  /*2750*/  @!PT LDS RZ, [RZ] ;  /* 0x00000000fffff984 */ /* 0x000fe20000000800 */
[----:B------:R-:W-:Y:S01]  /*2760*/  @!PT LDS RZ, [RZ] ;  /* 0x00000000fffff984 */ /* 0x000fe20000000800 */
[----:B------:R-:W-:Y:S01]  /*2770*/  @!PT LDS RZ, [RZ] ;  /* 0x00000000fffff984 */ /* 0x000fe20000000800 */
[----:B------:R-:W-:Y:S01]  /*2780*/  @!PT LDS RZ, [RZ] ;  /* 0x00000000fffff984 */ /* 0x000fe20000000800 */
[----:B------:R1:W-:Y:S06]  /*2790*/  MEMBAR.ALL.CTA ;  /* 0x0000000000007992 */ /* 0x0003ec0000008000 */
[----:B-1----:R-:W1:Y:S01]  /*27a0*/  FENCE.VIEW.ASYNC.S ;  /* 0x00000000000073c6 */ /* 0x002e620000000000 */
[----:B----4-:R-:W-:-:S13]  /*27b0*/  LOP3.LUT P0, RZ, R6, 0x1, RZ, 0xc0, !PT ;  /* 0x0000000106ff7812 */ /* 0x010fda000780c0ff */
[----:B-1----:R-:W-:Y:S01]  /*27c0*/  VOTEU.ANY UP1, P0 ;  /* 0x0000000000ff7886 */ /* 0x002fe20000020100 */
[----:B------:R-:W-:-:S13]  /*27d0*/  PLOP3.LUT P0, PT, PT, PT, UP1, 0x80, 0x8 ;  /* 0x000000000008781c */ /* 0x000fda0003f0f018 */
[----:B------:R-:W-:Y:S02]  /*27e0*/  @P0 LOP3.LUT R0, R5, 0xffff, RZ, 0xc0, !PT ;  /* 0x0000ffff05000812 */ /* 0x000fe400078ec0ff */
[----:B--2---:R-:W-:Y:S02]  /*27f0*/  @P0 MOV R2, R4 ;  /* 0x0000000400020202 */ /* 0x004fe40000000f00 */
[----:B------:R-:W-:Y:S01]  /*2800*/  @P0 R2UR UR5, R0 ;  /* 0x00000000000502ca */ /* 0x000fe200000e0000 */
[----:B------:R-:W-:Y:S01]  /*2810*/  VIADD R0, R3, 0x90 ;  /* 0x0000009003007836 */ /* 0x000fe20000000000 */
[----:B------:R-:W-:Y:S02]  /*2820*/  @P0 SHF.R.U32.HI R4, RZ, 0x10, R5 ;  /* 0x00000010ff040819 */ /* 0x000fe40000011605 */
[----:B------:R-:W-:Y:S02]  /*2830*/  @P0 R2UR UR6, R2 ;  /* 0x00000000020602ca */ /* 0x000fe400000e0000 */
[----:B------:R-:W-:-:S02]  /*2840*/  PRMT R0, RZ, 0x654, R0 ;  /* 0x00000654ff007816 */ /* 0x000fc40000000000 */
[----:B------:R-:W-:Y:S02]  /*2850*/  @P0 R2UR UR4, R4 ;  /* 0x00000000040402ca */ /* 0x000fe400000e0000 */
[----:B------:R1:W-:Y:S03]  /*2860*/  SYNCS.ARRIVE.TRANS64.RED.A1T0 RZ, [R0+URZ], RZ ;  /* 0x000000ff00ff79a7 */ /* 0x0003e600081004ff */
[----:B------:R-:W-:-:S04]  /*2870*/  @UP1 UMOV UR53, UR5 ;  /* 0x0000000500351c82 */ /* 0x000fc80008000000 */
[----:B------:R-:W-:-:S04]  /*2880*/  @UP1 UMOV UR61, UR6 ;  /* 0x00000006003d1c82 */ /* 0x000fc80008000000 */
[----:B------:R-:W-:Y:S01]  /*2890*/  @UP1 UMOV UR60, UR4 ;  /* 0x00000004003c1c82 */ /* 0x000fe20008000000 */
[----:B------:R-:W-:Y:S05]  /*28a0*/  BRA.U !UP0, `(.L_x_44) ;  /* 0x0000000108d47547 */ /* 0x000fea000b800000 */
[----:B------:R-:W2:Y:S01]  /*28b0*/  LDCU.128 UR12, c[0x0][0xb10] ;  /* 0x00016200ff0c77ac */ /* 0x000ea20008000c00 */
[----:B------:R-:W4:Y:S01]  /*28c0*/  LDCU UR21, c[0x0][0xb20] ;  /* 0x00016400ff1577ac */ /* 0x000f220008000800 */
[----:B------:R-:W3:Y:S01]  /*28d0*/  LDCU UR20, c[0x0][0xb0c] ;  /* 0x00016180ff1477ac */ /* 0x000ee20008000800 */
[----:B------:R-:W1:Y:S01]  /*28e0*/  LDCU.64 UR8, c[0x0][0xb28] ;  /* 0x00016500ff0877ac */ /* 0x000e620008000a00 */
[----:B------:R-:W-:Y:S02]  /*28f0*/  UISETP.NE.AND UP3, UPT, UR39, 0x1, UPT ;  /* 0x000000012700788c */ /* 0x000fe4000bf65270 */
[----:B--2---:R-:W-:Y:S02]  /*2900*/  UIMAD.WIDE.U32 UR6, UR63, UR15, URZ ;  /* 0x0000000f3f0672a5 */ /* 0x004fe4000f8e00ff */
[----:B------:R-:W-:Y:S02]  /*2910*/  UIMAD.WIDE.U32 UR4, UR64, UR12, URZ ;  /* 0x0000000c400472a5 */ /* 0x000fe4000f8e00ff */
[----:B------:R-:W-:-:S02]  /*2920*/  UISETP.NE.AND UP0, UPT, UR14, 0x1, UPT ;  /* 0x000000010e00788c */ /* 0x000fc4000bf05270 */
[----:B------:R-:W-:Y:S01]  /*2930*/  UIMAD.WIDE.U32 UR18, UR53, UR15, URZ ;  /* 0x0000000f351272a5 */ /* 0x000fe2000f8e00ff */
[----:B------:R-:W-:Y:S02]  /*2940*/  UMOV UR6, UR7 ;  /* 0x0000000700067c82 */ /* 0x000fe40008000000 */
[----:B------:R-:W-:Y:S01]  /*2950*/  UMOV UR4, UR5 ;  /* 0x0000000500047c82 */ /* 0x000fe20008000000 */
[----:B----4-:R-:W-:Y:S02]  /*2960*/  USHF.R.U32.HI UR6, URZ, UR21, UR6 ;  /* 0x00000015ff067299 */ /* 0x010fe40008011606 */
[----:B---3--:R-:W-:Y:S02]  /*2970*/  UISETP.NE.AND UP2, UPT, UR20, 0x1, UPT ;  /* 0x000000011400788c */ /* 0x008fe4000bf45270 */
[----:B------:R-:W-:Y:S02]  /*2980*/  USHF.R.U32.HI UR4, URZ, UR13, UR4 ;  /* 0x0000000dff047299 */ /* 0x000fe40008011604 */
[----:B------:R-:W-:-:S02]  /*2990*/  USEL UR5, UR63, UR6, !UP0 ;  /* 0x000000063f057287 */ /* 0x000fc4000c000000 */
[----:B------:R-:W-:Y:S02]  /*29a0*/  USEL UR6, UR64, UR4, !UP2 ;  /* 0x0000000440067287 */ /* 0x000fe4000d000000 */
[----:B-1----:R-:W-:Y:S01]  /*29b0*/  UIMAD.WIDE.U32 UR10, UR5, UR8, URZ ;  /* 0x00000008050a72a5 */ /* 0x002fe2000f8e00ff */
[----:B------:R-:W-:Y:S01]  /*29c0*/  UMOV UR4, UR19 ;  /* 0x0000001300047c82 */ /* 0x000fe20008000000 */
[----:B------:R-:W-:Y:S02]  /*29d0*/  UIMAD.WIDE.U32 UR16, UR61, UR12, URZ ;  /* 0x0000000c3d1072a5 */ /* 0x000fe4000f8e00ff */
[----:B------:R-:W-:-:S03]  /*29e0*/  UIMAD.WIDE.U32 UR18, UR6, UR8, URZ ;  /* 0x00000008061272a5 */ /* 0x000fc6000f8e00ff */
[----:B------:R-:W-:Y:S01]  /*29f0*/  UMOV UR10, UR11 ;  /* 0x0000000b000a7c82 */ /* 0x000fe20008000000 */
[----:B------:R-:W-:Y:S02]  /*2a00*/  USHF.R.U32.HI UR4, URZ, UR21, UR4 ;  /* 0x00000015ff047299 */ /* 0x000fe40008011604 */
[----:B------:R-:W-:Y:S01]  /*2a10*/  @UP3 USHF.R.U32.HI UR5, URZ, UR9, UR10 ;  /* 0x00000009ff053299 */ /* 0x000fe2000801160a */
[----:B------:R-:W-:Y:S01]  /*2a20*/  UMOV UR16, UR17 ;  /* 0x0000001100107c82 */ /* 0x000fe20008000000 */
[----:B------:R-:W-:Y:S01]  /*2a30*/  UMOV UR18, UR19 ;  /* 0x0000001300127c82 */ /* 0x000fe20008000000 */
[----:B------:R-:W-:Y:S02]  /*2a40*/  USHF.R.U32.HI UR13, URZ, UR13, UR16 ;  /* 0x0000000dff0d7299 */ /* 0x000fe40008011610 */
[----:B------:R-:W-:Y:S02]  /*2a50*/  USEL UR4, UR53, UR4, !UP0 ;  /* 0x0000000435047287 */ /* 0x000fe4000c000000 */
[----:B------:R-:W-:-:S02]  /*2a60*/  @UP3 USHF.R.U32.HI UR6, URZ, UR9, UR18 ;  /* 0x00000009ff063299 */ /* 0x000fc40008011612 */
[----:B------:R-:W-:Y:S02]  /*2a70*/  UIMAD UR7, UR39, UR5, URZ ;  /* 0x00000005270772a4 */ /* 0x000fe4000f8e02ff */
[----:B------:R-:W-:Y:S02]  /*2a80*/  USEL UR5, UR61, UR13, !UP2 ;  /* 0x0000000d3d057287 */ /* 0x000fe4000d000000 */
[----:B------:R-:W-:Y:S02]  /*2a90*/  UIMAD UR10, UR39, UR6, URZ ;  /* 0x00000006270a72a4 */ /* 0x000fe4000f8e02ff */
[----:B------:R-:W-:Y:S02]  /*2aa0*/  UISETP.GE.AND UP0, UPT, UR4, UR7, UPT ;  /* 0x000000070400728c */ /* 0x000fe4000bf06270 */
[----:B------:R-:W-:Y:S02]  /*2ab0*/  UIMAD.WIDE.U32 UR12, UR4, UR8, URZ ;  /* 0x00000008040c72a5 */ /* 0x000fe4000f8e00ff */
[----:B------:R-:W-:-:S02]  /*2ac0*/  UISETP.GE.OR UP0, UPT, UR5, UR10, UP0 ;  /* 0x0000000a0500728c */ /* 0x000fc40008706670 */
[----:B------:R-:W-:Y:S02]  /*2ad0*/  UIMAD.WIDE.U32 UR10, UR5, UR8, URZ ;  /* 0x00000008050a72a5 */ /* 0x000fe4000f8e00ff */
[----:B------:R-:W-:Y:S01]  /*2ae0*/  UIADD3 UR12, UPT, UPT, -UR4, URZ, URZ ;  /* 0x000000ff040c7290 */ /* 0x000fe2000fffe1ff */
[----:B------:R-:W-:Y:S01]  /*2af0*/  UMOV UR8, UR13 ;  /* 0x0000000d00087c82 */ /* 0x000fe20008000000 */
[----:B------:R-:W-:Y:S02]  /*2b00*/  UIADD3 UR10, UPT, UPT, -UR5, URZ, URZ ;  /* 0x000000ff050a7290 */ /* 0x000fe4000fffe1ff */
        /* <DEDUP_REMOVED lines=15> */
.L_x_44:
[----:B------:R-:W2:Y:S02]  /*2c00*/  LDCU UR4, c[0x0][0xb30] ;  /* 0x00016600ff0477ac */ /* 0x000ea40008000800 */
[----:B--2---:R-:W-:-:S09]  /*2c10*/  UISETP.NE.AND UP0, UPT, UR4, 0x1, UPT ;  /* 0x000000010400788c */ /* 0x004fd2000bf05270 */
[----:B------:R-:W-:Y:S05]  /*2c20*/  BRA.U UP0, `(.L_x_45) ;  /* 0x0000000100447547 */ /* 0x000fea000b800000 */
[----:B------:R-:W2:Y:S01]  /*2c30*/  LDCU.128 UR8, c[0x0][0xb10] ;  /* 0x00016200ff0877ac */ /* 0x000ea20008000c00 */
[----:B------:R-:W4:Y:S01]  /*2c40*/  LDCU UR12, c[0x0][0xb0c] ;  /* 0x00016180ff0c77ac */ /* 0x000f220008000800 */
[----:B------:R-:W1:Y:S01]  /*2c50*/  LDCU UR13, c[0x0][0xb20] ;  /* 0x00016400ff0d77ac */ /* 0x000e620008000800 */
[----:B--2---:R-:W-:Y:S02]  /*2c60*/  UIMAD.WIDE.U32 UR6, UR61, UR8, URZ ;  /* 0x000000083d0672a5 */ /* 0x004fe4000f8e00ff */
[----:B------:R-:W-:Y:S02]  /*2c70*/  UIMAD.WIDE.U32 UR4, UR53, UR11, URZ ;  /* 0x0000000b350472a5 */ /* 0x000fe4000f8e00ff */
[----:B----4-:R-:W-:Y:S02]  /*2c80*/  UISETP.NE.AND UP2, UPT, UR12, 0x1, UPT ;  /* 0x000000010c00788c */ /* 0x010fe4000bf45270 */
[----:B------:R-:W-:Y:S01]  /*2c90*/  UISETP.NE.AND UP0, UPT, UR10, 0x1, UPT ;  /* 0x000000010a00788c */ /* 0x000fe2000bf05270 */
[----:B------:R-:W-:-:S02]  /*2ca0*/  UMOV UR6, UR7 ;  /* 0x0000000700067c82 */ /* 0x000fc40008000000 */
[----:B------:R-:W-:Y:S01]  /*2cb0*/  UMOV UR4, UR5 ;  /* 0x0000000500047c82 */ /* 0x000fe20008000000 */
[----:B------:R-:W-:Y:S02]  /*2cc0*/  USHF.R.U32.HI UR6, URZ, UR9, UR6 ;  /* 0x00000009ff067299 */ /* 0x000fe40008011606 */
[----:B-1----:R-:W-:Y:S02]  /*2cd0*/  USHF.R.U32.HI UR4, URZ, UR13, UR4 ;  /* 0x0000000dff047299 */ /* 0x002fe40008011604 */
[----:B------:R-:W-:Y:S02]  /*2ce0*/  USEL UR5, UR61, UR6, !UP2 ;  /* 0x000000063d057287 */ /* 0x000fe4000d000000 */
[----:B------:R-:W-:-:S04]  /*2cf0*/  USEL UR4, UR53, UR4, !UP0 ;  /* 0x0000000435047287 */ /* 0x000fc8000c000000 */
[----:B------:R-:W-:Y:S02]  /*2d00*/  UIADD3 UR6, UPT, UPT, UR5, -UR4, URZ ;  /* 0x8000000405067290 */ /* 0x000fe4000fffe0ff */
[----:B------:R-:W-:Y:S02]  /*2d10*/  UIADD3 UR4, UPT, UPT, -UR5, UR4, URZ ;  /* 0x0000000405047290 */ /* 0x000fe4000fffe1ff */
[----:B------:R-:W-:Y:S02]  /*2d20*/  UIMAD UR53, UR6, UR10, UR53 ;  /* 0x0000000a063572a4 */ /* 0x000fe4000f8e0235 */
[----:B------:R-:W-:-:S12]  /*2d30*/  UIMAD UR61, UR4, UR12, UR61 ;  /* 0x0000000c043d72a4 */ /* 0x000fd8000f8e023d */
.L_x_45:
[----:B------:R-:W-:Y:S01]  /*2d40*/  VIADD R11, R11, 0x1 ;  /* 0x000000010b0b7836 */ /* 0x000fe20000000000 */
[----:B------:R-:W-:Y:S02]  /*2d50*/  R2UR UR5, R66 ;  /* 0x00000000420572ca */ /* 0x000fe400000e0000 */
[----:B------:R-:W-:Y:S02]  /*2d60*/  R2UR UR4, R65 ;  /* 0x00000000410472ca */ /* 0x000fe400000e0000 */
[C---:B------:R-:W-:Y:S02]  /*2d70*/  ISETP.NE.AND P0, PT, R11.reuse, 0x2, PT ;  /* 0x000000020b00780c */ /* 0x040fe40003f05270 */
[----:B------:R-:W-:Y:S02]  /*2d80*/  PLOP3.LUT P2, PT, PT, PT, PT, 0x80, 0x8 ;  /* 0x000000000008781c */ /* 0x000fe40003f4f070 */
[----:B------:R-:W-:Y:S02]  /*2d90*/  SEL R3, RZ, 0x1, P0 ;  /* 0x00000001ff037807 */ /* 0x000fe40000000000 */
[----:B------:R-:W-:-:S02]  /*2da0*/  SEL R11, R11, RZ, P0 ;  /* 0x000000ff0b0b7207 */ /* 0x000fc40000000000 */
[----:B------:R-:W-:Y:S01]  /*2db0*/  LOP3.LUT R10, R10, R3, RZ, 0x3c, !PT ;  /* 0x000000030a0a7212 */ /* 0x000fe200078e3cff */
[----:B------:R-:W-:Y:S02]  /*2dc0*/  UIADD3 UR27, UPT, UPT, UR61, UR5, URZ ;  /* 0x000000053d1b7290 */ /* 0x000fe4000fffe0ff */
[----:B------:R-:W-:Y:S01]  /*2dd0*/  UIADD3 UR26, UPT, UPT, UR53, UR4, URZ ;  /* 0x00000004351a7290 */ /* 0x000fe2000fffe0ff */
[----:B------:R-:W-:Y:S11]  /*2de0*/  BRA.U UP1, `(.L_x_46) ;  /* 0xffffffe901f47547 */ /* 0x000ff6000b83ffff */
[----:B------:R-:W-:Y:S01]  /*2df0*/  UIADD3 UR22, UPT, UPT, UR22, 0x20, URZ ;  /* 0x0000002016167890 */ /* 0x000fe2000fffe0ff */
[----:B------:R-:W-:-:S03]  /*2e00*/  SHF.L.U32 R3, R12, 0x1f, RZ ;  /* 0x0000001f0c037819 */ /* 0x000fc600000006ff */
[----:B------:R-:W-:-:S09]  /*2e10*/  ULEA UR4, UR29, UR22, 0x3 ;  /* 0x000000161d047291 */ /* 0x000fd2000f8e18ff */
[----:B------:R-:W2:Y:S02]  /*2e20*/  SYNCS.PHASECHK.TRANS64.TRYWAIT P0, [UR4], R3 ;  /* 0x00000003ff0075a7 */ /* 0x000ea40008001104 */
[----:B--2---:R-:W-:Y:S05]  /*2e30*/  @!P0 BRA `(.L_x_47) ;  /* 0x0000005800348947 */ /* 0x004fea0003800000 */
.L_x_142:
[----:B------:R-:W-:-:S04]  /*2e40*/  UIADD3 UR4, UPT, UPT, UR29, 0x1, URZ ;  /* 0x000000011d047890 */ /* 0x000fc8000fffe0ff */
[----:B------:R-:W-:-:S04]  /*2e50*/  UISETP.NE.AND UP0, UPT, UR4, 0x4, UPT ;  /* 0x000000040400788c */ /* 0x000fc8000bf05270 */
[----:B------:R-:W-:Y:S02]  /*2e60*/  USEL UR6, URZ, 0x1, UP0 ;  /* 0x00000001ff067887 */ /* 0x000fe40008000000 */
[----:B------:R-:W-:-:S04]  /*2e70*/  USEL UR4, UR4, URZ, UP0 ;  /* 0x000000ff04047287 */ /* 0x000fc80008000000 */
[----:B------:R-:W-:Y:S01]  /*2e80*/  ULEA UR5, UR4, UR22, 0x3 ;  /* 0x0000001604057291 */ /* 0x000fe2000f8e18ff */
[----:B------:R-:W-:-:S04]  /*2e90*/  LOP3.LUT R2, R12, UR6, RZ, 0x3c, !PT ;  /* 0x000000060c027c12 */ /* 0x000fc8000f8e3cff */
[----:B-1----:R-:W-:-:S04]  /*2ea0*/  SHF.L.U32 R3, R2, 0x1f, RZ ;  /* 0x0000001f02037819 */ /* 0x002fc800000006ff */
[----:B------:R-:W1:Y:S02]  /*2eb0*/  SYNCS.PHASECHK.TRANS64.TRYWAIT P0, [UR5], R3 ;  /* 0x00000003ff0075a7 */ /* 0x000e640008001105 */
[----:B-1----:R-:W-:Y:S05]  /*2ec0*/  @!P0 BRA `(.L_x_48) ;  /* 0x0000005800288947 */ /* 0x002fea0003800000 */
.L_x_144:
        /* <DEDUP_REMOVED lines=9> */
.L_x_146:
[----:B------:R-:W-:-:S04]  /*2f60*/  UIADD3 UR4, UPT, UPT, UR4, 0x1, URZ ;  /* 0x0000000104047890 */ /* 0x000fc8000fffe0ff */
[----:B------:R-:W-:-:S04]  /*2f70*/  UISETP.NE.AND UP0, UPT, UR4, 0x4, UPT ;  /* 0x000000040400788c */ /* 0x000fc8000bf05270 */
[----:B------:R-:W-:Y:S02]  /*2f80*/  USEL UR5, URZ, 0x1, UP0 ;  /* 0x00000001ff057887 */ /* 0x000fe40008000000 */
[----:B------:R-:W-:-:S04]  /*2f90*/  USEL UR4, UR4, URZ, UP0 ;  /* 0x000000ff04047287 */ /* 0x000fc80008000000 */
[----:B------:R-:W-:Y:S01]  /*2fa0*/  ULEA UR4, UR4, UR22, 0x3 ;  /* 0x0000001604047291 */ /* 0x000fe2000f8e18ff */
[----:B-1----:R-:W-:-:S04]  /*2fb0*/  LOP3.LUT R3, R2, UR5, RZ, 0x3c, !PT ;  /* 0x0000000502037c12 */ /* 0x002fc8000f8e3cff */
[----:B------:R-:W-:Y:S01]  /*2fc0*/  SHF.L.U32 R3, R3, 0x1f, RZ ;  /* 0x0000001f03037819 */ /* 0x000fe200000006ff */
[----:B------:R-:W-:-:S07]  /*2fd0*/  IMAD.U32 R0, RZ, RZ, UR4 ;  /* 0x00000004ff007e24 */ /* 0x000fce000f8e00ff */
.L_x_50:
[----:B-1----:R1:W2:Y:S02]  /*2fe0*/  SYNCS.PHASECHK.TRANS64.TRYWAIT P0, [R0+URZ], R3 ;  /* 0x00000003000075a7 */ /* 0x0022a400080011ff */
[----:B--2---:R-:W-:Y:S05]  /*2ff0*/  @!P0 NANOSLEEP.SYNCS 0x989680 ;  /* 0x009896800000895d */ /* 0x004fea0003900000 */
[----:B------:R-:W2:Y:S02]  /*3000*/  @!P0 SYNCS.PHASECHK.TRANS64 P0, [R0+URZ], R3 ;  /* 0x00000003000085a7 */ /* 0x000ea400080010ff */
[----:B--2---:R-:W-:Y:S05]  /*3010*/  @P0 EXIT ;  /* 0x000000000000094d */ /* 0x004fea0003800000 */
[----:B------:R-:W-:Y:S05]  /*3020*/  BRA `(.L_x_50) ;  /* 0xfffffffc00ec7947 */ /* 0x000fea000383ffff */
.L_x_22:
[----:B------:R-:W-:-:S04]  /*3030*/  UISETP.NE.AND UP0, UPT, UR62, URZ, UPT ;  /* 0x000000ff3e00728c */ /* 0x000fc8000bf05270 */
[----:B------:R-:W-:-:S09]  /*3040*/  UISETP.NE.OR UP0, UPT, UR20, 0x1, UP0 ;  /* 0x000000011400788c */ /* 0x000fd20008705670 */
[----:B------:R-:W-:Y:S05]  /*3050*/  BRA.U UP0, `(.L_x_51) ;  /* 0x00000005004c7547 */ /* 0x000fea000b800000 */
[----:B------:R-:W-:Y:S01]  /*3060*/  HFMA2 R3, -RZ, RZ, 0, 0 ;  /* 0x00000000ff037431 */ /* 0x000fe200000001ff */
[----:B------:R-:W-:Y:S01]  /*3070*/  ISETP.GE.U32.AND P2, PT, R5, 0x4, PT ;  /* 0x000000040500780c */ /* 0x000fe20003f46070 */
[----:B------:R-:W-:Y:S01]  /*3080*/  IMAD.MOV.U32 R12, RZ, RZ, 0x1 ;  /* 0x00000001ff0c7424 */ /* 0x000fe200078e00ff */
[----:B------:R-:W-:Y:S01]  /*3090*/  CS2R R6, SRZ ;  /* 0x0000000000067805 */ /* 0x000fe2000001ff00 */
[----:B------:R-:W-:Y:S01]  /*30a0*/  IMAD.MOV.U32 R4, RZ, RZ, RZ ;  /* 0x000000ffff047224 */ /* 0x000fe200078e00ff */
[----:B------:R-:W-:Y:S01]  /*30b0*/  UMOV UR6, 0x400 ;  /* 0x0000040000067882 */ /* 0x000fe20000000000 */
[----:B------:R-:W-:Y:S01]  /*30c0*/  UMOV UR5, URZ ;  /* 0x000000ff00057c82 */ /* 0x000fe20008000000 */
[----:B------:R-:W-:-:S12]  /*30d0*/  ULEA UR6, UR62, UR6, 0x18 ;  /* 0x000000063e067291 */ /* 0x000fd8000f8ec0ff */
.L_x_55:
[----:B------:R-:W-:Y:S02]  /*30e0*/  LEA R0, R3, UR6, 0x3 ;  /* 0x0000000603007c11 */ /* 0x000fe4000f8e18ff */
[----:B------:R-:W-:-:S03]  /*30f0*/  SHF.L.U32 R9, R4, 0x1f, RZ ;  /* 0x0000001f04097819 */ /* 0x000fc600000006ff */
[----:B------:R-:W-:Y:S01]  /*3100*/  VIADD R8, R0, 0xf0 ;  /* 0x000000f000087836 */ /* 0x000fe20000000000 */
[----:B------:R-:W2:Y:S02]  /*3110*/  SYNCS.PHASECHK.TRANS64.TRYWAIT P0, [R0+URZ+0xe0], R9 ;  /* 0x0000e009000075a7 */ /* 0x000ea400080011ff */
[----:B--2---:R-:W-:Y:S05]  /*3120*/  @!P0 BRA `(.L_x_52) ;  /* 0x0000005400c08947 */ /* 0x004fea0003800000 */
.L_x_147:
[----:B------:R-:W-:Y:S01]  /*3130*/  ULEA UR4, UR5, UR6, 0x3 ;  /* 0x0000000605047291 */ /* 0x000fe2000f8e18ff */
[----:B------:R-:W-:Y:S01]  /*3140*/  PRMT R8, RZ, 0x654, R8 ;  /* 0x00000654ff087816 */ /* 0x000fe20000000008 */
[----:B--2---:R-:W-:Y:S01]  /*3150*/  @!P2 IMAD.MOV.U32 R9, RZ, RZ, 0x10 ;  /* 0x00000010ff09a424 */ /* 0x004fe200078e00ff */
[----:B------:R-:W-:Y:S01]  /*3160*/  SHF.L.U32 R11, R12, 0x1f, RZ ;  /* 0x0000001f0c0b7819 */ /* 0x000fe200000006ff */
[----:B------:R-:W-:Y:S01]  /*3170*/  UIADD3 UR7, UPT, UPT, UR4, 0x80, URZ ;  /* 0x0000008004077890 */ /* 0x000fe2000fffe0ff */
[----:B------:R2:W-:Y:S05]  /*3180*/  SYNCS.ARRIVE.TRANS64.RED.A1T0 RZ, [R8+URZ], RZ ;  /* 0x000000ff08ff79a7 */ /* 0x0005ea00081004ff */
[----:B------:R-:W-:Y:S01]  /*3190*/  IMAD.U32 R0, RZ, RZ, UR7 ;  /* 0x00000007ff007e24 */ /* 0x000fe2000f8e00ff */
[----:B------:R-:W3:Y:S04]  /*31a0*/  SYNCS.PHASECHK.TRANS64.TRYWAIT P0, [UR4+0x90], R11 ;  /* 0x0000900bff0075a7 */ /* 0x000ee80008001104 */
[----:B------:R-:W-:Y:S01]  /*31b0*/  PRMT R13, R5, 0x654, R0 ;  /* 0x00000654050d7816 */ /* 0x000fe20000000000 */
[----:B--23--:R-:W-:Y:S06]  /*31c0*/  @!P0 BRA `(.L_x_53) ;  /* 0x0000005400ac8947 */ /* 0x00cfec0003800000 */
.L_x_149:
[----:B------:R-:W-:Y:S01]  /*31d0*/  ULEA UR8, UR5, UR6, 0x4 ;  /* 0x0000000605087291 */ /* 0x000fe2000f8e20ff */
[----:B------:R-:W-:Y:S01]  /*31e0*/  SEL R2, R13, R2, !P2 ;  /* 0x000000020d027207 */ /* 0x000fe20005000000 */
[----:B------:R-:W-:Y:S01]  /*31f0*/  UIADD3 UR9, UPT, UPT, UR4, 0x80, URZ ;  /* 0x0000008004097890 */ /* 0x000fe2000fffe0ff */
[----:B--2---:R-:W-:Y:S01]  /*3200*/  LEA R0, R7, UR6, 0x3 ;  /* 0x0000000607007c11 */ /* 0x004fe2000f8e18ff */
[----:B------:R-:W-:Y:S01]  /*3210*/  UIADD3 UR8, UPT, UPT, UR8, 0x110, URZ ;  /* 0x0000011008087890 */ /* 0x000fe2000fffe0ff */
[----:B------:R2:W-:Y:S01]  /*3220*/  @!P2 SYNCS.ARRIVE.TRANS64.RED RZ, [R2+URZ], R9 ;  /* 0x0000000902ffa9a7 */ /* 0x0005e200080004ff */
[----:B------:R-:W-:Y:S01]  /*3230*/  UIADD3 UR4, UPT, UPT, UR5, 0x1, URZ ;  /* 0x0000000105047890 */ /* 0x000fe2000fffe0ff */
[----:B------:R-:W-:-:S03]  /*3240*/  VIADD R3, R3, 0x1 ;  /* 0x0000000103037836 */ /* 0x000fc60000000000 */
[----:B------:R-:W-:Y:S02]  /*3250*/  UISETP.NE.AND UP0, UPT, UR4, 0x2, UPT ;  /* 0x000000020400788c */ /* 0x000fe4000bf05270 */
[----:B------:R-:W-:Y:S01]  /*3260*/  ISETP.NE.AND P0, PT, R3, 0x2, PT ;  /* 0x000000020300780c */ /* 0x000fe20003f05270 */
[----:B------:R-:W-:Y:S06]  /*3270*/  UGETNEXTWORKID.BROADCAST [UR8], [UR9] ;  /* 0x00000000080073ca */ /* 0x000fec0008000100 */
[----:B------:R-:W-:Y:S02]  /*3280*/  USEL UR7, URZ, 0x1, UP0 ;  /* 0x00000001ff077887 */ /* 0x000fe40008000000 */
[----:B------:R-:W-:-:S04]  /*3290*/  USEL UR5, UR4, URZ, UP0 ;  /* 0x000000ff04057287 */ /* 0x000fc80008000000 */
[----:B------:R-:W-:Y:S02]  /*32a0*/  LOP3.LUT R12, R12, UR7, RZ, 0x3c, !PT ;  /* 0x000000070c0c7c12 */ /* 0x000fe4000f8e3cff */
[----:B--2---:R-:W-:-:S04]  /*32b0*/  SHF.L.U32 R9, R6, 0x1f, RZ ;  /* 0x0000001f06097819 */ /* 0x004fc800000006ff */
[----:B------:R-:W2:Y:S02]  /*32c0*/  SYNCS.PHASECHK.TRANS64.TRYWAIT P1, [R0+URZ+0x80], R9 ;  /* 0x00008009000075a7 */ /* 0x000ea400080211ff */
[----:B--2---:R-:W-:Y:S05]  /*32d0*/  @!P1 BRA `(.L_x_54) ;  /* 0x0000005400809947 */ /* 0x004fea0003800000 */
.L_x_150:
[C---:B------:R-:W-:Y:S01]  /*32e0*/  LEA R8, R7.reuse, UR6, 0x4 ;  /* 0x0000000607087c11 */ /* 0x040fe2000f8e20ff */
[----:B------:R-:W-:Y:S01]  /*32f0*/  VIADD R7, R7, 0x1 ;  /* 0x0000000107077836 */ /* 0x000fe20000000000 */
[----:B------:R-:W-:Y:S01]  /*3300*/  SEL R3, R3, RZ, P0 ;  /* 0x000000ff03037207 */ /* 0x000fe20000000000 */
[----:B--2---:R-:W-:-:S03]  /*3310*/  VIADD R0, R0, 0x90 ;  /* 0x0000009000007836 */ /* 0x004fc60000000000 */
[----:B------:R-:W2:Y:S01]  /*3320*/  LDS.128 R8, [R8+0x110] ;  /* 0x0001100008087984 */ /* 0x000ea20000000c00 */
[C---:B------:R-:W-:Y:S02]  /*3330*/  ISETP.NE.AND P1, PT, R7.reuse, 0x2, PT ;  /* 0x000000020700780c */ /* 0x040fe40003f25270 */
[----:B------:R-:W-:Y:S01]  /*3340*/  PRMT R0, RZ, 0x654, R0 ;  /* 0x00000654ff007816 */ /* 0x000fe20000000000 */
[----:B------:R-:W-:Y:S01]  /*3350*/  @!PT LDS RZ, [RZ] ;  /* 0x00000000fffff984 */ /* 0x000fe20000000800 */
[----:B------:R-:W-:Y:S01]  /*3360*/  @!PT LDS RZ, [RZ] ;  /* 0x00000000fffff984 */ /* 0x000fe20000000800 */
[----:B------:R-:W-:Y:S01]  /*3370*/  @!PT LDS RZ, [RZ] ;  /* 0x00000000fffff984 */ /* 0x000fe20000000800 */
[----:B------:R-:W-:Y:S01]  /*3380*/  @!PT LDS RZ, [RZ] ;  /* 0x00000000fffff984 */ /* 0x000fe20000000800 */
[----:B------:R3:W-:Y:S06]  /*3390*/  MEMBAR.ALL.CTA ;  /* 0x0000000000007992 */ /* 0x0007ec0000008000 */
[----:B---3--:R-:W3:Y:S01]  /*33a0*/  FENCE.VIEW.ASYNC.S ;  /* 0x00000000000073c6 */ /* 0x008ee20000000000 */
[----:B------:R-:W-:Y:S01]  /*33b0*/  SEL R7, R7, RZ, P1 ;  /* 0x000000ff07077207 */ /* 0x000fe20000800000 */
[----:B---3--:R3:W-:Y:S01]  /*33c0*/  SYNCS.ARRIVE.TRANS64.RED.A1T0 RZ, [R0+URZ], RZ ;  /* 0x000000ff00ff79a7 */ /* 0x0087e200081004ff */
[----:B--2---:R-:W-:-:S02]  /*33d0*/  LOP3.LUT P3, RZ, R10, 0x1, RZ, 0xc0, !PT ;  /* 0x000000010aff7812 */ /* 0x004fc4000786c0ff */
[----:B------:R-:W-:Y:S02]  /*33e0*/  SEL R9, RZ, 0x1, P0 ;  /* 0x00000001ff097807 */ /* 0x000fe40000000000 */
[----:B------:R-:W-:Y:S02]  /*33f0*/  SEL R11, RZ, 0x1, P1 ;  /* 0x00000001ff0b7807 */ /* 0x000fe40000800000 */
[----:B------:R-:W-:Y:S02]  /*3400*/  LOP3.LUT R4, R4, R9, RZ, 0x3c, !PT ;  /* 0x0000000904047212 */ /* 0x000fe400078e3cff */
[----:B------:R-:W-:-:S05]  /*3410*/  LOP3.LUT R6, R6, R11, RZ, 0x3c, !PT ;  /* 0x0000000b06067212 */ /* 0x000fca00078e3cff */
[----:B---3--:R-:W-:Y:S05]  /*3420*/  @P3 BRA `(.L_x_55) ;  /* 0xfffffffc002c3947 */ /* 0x008fea000383ffff */
[----:B------:R-:W-:Y:S01]  /*3430*/  ULEA UR4, UR5, UR6, 0x3 ;  /* 0x0000000605047291 */ /* 0x000fe2000f8e18ff */
[----:B------:R-:W-:-:S08]  /*3440*/  SHF.L.U32 R3, R12, 0x1f, RZ ;  /* 0x0000001f0c037819 */ /* 0x000fd000000006ff */
[----:B------:R-:W2:Y:S02]  /*3450*/  SYNCS.PHASECHK.TRANS64 P0, [UR4+0x90], R3 ;  /* 0x00009003ff0075a7 */ /* 0x000ea40008001004 */
[----:B--2---:R-:W-:Y:S05]  /*3460*/  @P0 BRA `(.L_x_56) ;  /* 0x0000000000080947 */ /* 0x004fea0003800000 */
[----:B------:R-:W2:Y:S02]  /*3470*/  SYNCS.PHASECHK.TRANS64.TRYWAIT P0, [UR4+0x90], R3 ;  /* 0x00009003ff0075a7 */ /* 0x000ea40008001104 */
[----:B--2---:R-:W-:Y:S05]  /*3480*/  @!P0 BRA `(.L_x_57) ;  /* 0x0000005400288947 */ /* 0x004fea0003800000 */
.L_x_56:
[----:B------:R-:W-:-:S04]  /*3490*/  UIADD3 UR7, UPT, UPT, UR5, 0x1, URZ ;  /* 0x0000000105077890 */ /* 0x000fc8000fffe0ff */
[----:B------:R-:W-:-:S04]  /*34a0*/  UISETP.NE.AND UP0, UPT, UR7, 0x2, UPT ;  /* 0x000000020700788c */ /* 0x000fc8000bf05270 */
[----:B------:R-:W-:Y:S02]  /*34b0*/  USEL UR8, URZ, 0x1, UP0 ;  /* 0x00000001ff087887 */ /* 0x000fe40008000000 */
[----:B------:R-:W-:-:S04]  /*34c0*/  USEL UR7, UR7, URZ, UP0 ;  /* 0x000000ff07077287 */ /* 0x000fc80008000000 */
[----:B------:R-:W-:Y:S01]  /*34d0*/  ULEA UR7, UR7, UR6, 0x3 ;  /* 0x0000000607077291 */ /* 0x000fe2000f8e18ff */
[----:B--2---:R-:W-:-:S04]  /*34e0*/  LOP3.LUT R3, R12, UR8, RZ, 0x3c, !PT ;  /* 0x000000080c037c12 */ /* 0x004fc8000f8e3cff */
[----:B------:R-:W-:-:S04]  /*34f0*/  SHF.L.U32 R0, R3, 0x1f, RZ ;  /* 0x0000001f03007819 */ /* 0x000fc800000006ff */
[----:B------:R-:W2:Y:S02]  /*3500*/  SYNCS.PHASECHK.TRANS64 P0, [UR7+0x90], R0 ;  /* 0x00009000ff0075a7 */ /* 0x000ea40008001007 */
[----:B-12---:R-:W-:Y:S05]  /*3510*/  @P0 EXIT ;  /* 0x000000000000094d */ /* 0x006fea0003800000 */
[----:B------:R-:W-:Y:S02]  /*3520*/  SHF.L.U32 R3, R3, 0x1f, RZ ;  /* 0x0000001f03037819 */ /* 0x000fe400000006ff */
[----:B------:R-:W-:-:S07]  /*3530*/  MOV R0, UR7 ;  /* 0x0000000700007c02 */ /* 0x000fce0008000f00 */
.L_x_58:
[----:B-1----:R1:W2:Y:S02]  /*3540*/  SYNCS.PHASECHK.TRANS64.TRYWAIT P0, [R0+URZ+0x90], R3 ;  /* 0x00009003000075a7 */ /* 0x0022a400080011ff */
[----:B--2---:R-:W-:Y:S05]  /*3550*/  @!P0 NANOSLEEP.SYNCS 0x989680 ;  /* 0x009896800000895d */ /* 0x004fea0003900000 */
[----:B------:R-:W2:Y:S02]  /*3560*/  @!P0 SYNCS.PHASECHK.TRANS64 P0, [R0+URZ+0x90], R3 ;  /* 0x00009003000085a7 */ /* 0x000ea400080010ff */
[----:B--2---:R-:W-:Y:S05]  /*3570*/  @P0 EXIT ;  /* 0x000000000000094d */ /* 0x004fea0003800000 */
[----:B------:R-:W-:Y:S05]  /*3580*/  BRA `(.L_x_58) ;  /* 0xfffffffc00ec7947 */ /* 0x000fea000383ffff */
.L_x_51:
[----:B------:R-:W-:Y:S05]  /*3590*/  BRA.U UP5, `(.L_x_59) ;  /* 0x00000019054c7547 */ /* 0x000fea000b800000 */
[----:B------:R-:W-:Y:S01]  /*35a0*/  UMOV UR4, 0x40 ;  /* 0x0000004000047882 */ /* 0x000fe20000000000 */
[----:B------:R-:W-:Y:S01]  /*35b0*/  NOP ;  /* 0x0000000000007918 */ /* 0x000fe20000000000 */
[----:B------:R-:W-:Y:S01]  /*35c0*/  ULEA UR5, UR62, UR4, 0x18 ;  /* 0x000000043e057291 */ /* 0x000fe2000f8ec0ff */
[----:B------:R-:W-:Y:S02]  /*35d0*/  UMOV UR6, 0x400 ;  /* 0x0000040000067882 */ /* 0x000fe40000000000 */
[----:B------:R-:W-:-:S06]  /*35e0*/  ULEA UR6, UR62, UR6, 0x18 ;  /* 0x000000063e067291 */ /* 0x000fcc000f8ec0ff */
[----:B------:R-:W2:Y:S02]  /*35f0*/  LDS.U8 R5, [UR5+0x1c] ;  /* 0x00001c05ff057984 */ /* 0x000ea40008000000 */
[----:B--2---:R-:W-:-:S13]  /*3600*/  ISETP.NE.AND P0, PT, R5, RZ, PT ;  /* 0x000000ff0500720c */ /* 0x004fda0003f05270 */
[----:B------:R-:W-:Y:S05]  /*3610*/  @P0 BRA `(.L_x_60) ;  /* 0x0000000400180947 */ /* 0x000fea0003800000 */
[----:B------:R-:W-:Y:S01]  /*3620*/  R2UR UR4, R2 ;  /* 0x00000000020472ca */ /* 0x000fe200000e0000 */
[----:B------:R-:W-:-:S12]  /*3630*/  UIADD3 UR7, UPT, UPT, UR5, 0x8, URZ ;  /* 0x0000000805077890 */ /* 0x000fd8000fffe0ff */
[----:B------:R-:W-:-:S09]  /*3640*/  UISETP.NE.U32.AND UP1, UPT, UR4, 0x1, UPT ;  /* 0x000000010400788c */ /* 0x000fd2000bf25070 */
[----:B------:R-:W-:Y:S05]  /*3650*/  BRA.U !UP1, `(.L_x_61) ;  /* 0x0000000109a47547 */ /* 0x000fea000b800000 */
[----:B------:R-:W-:Y:S01]  /*3660*/  ELECT P0, URZ, PT ;  /* 0x0000000000ff782f */ /* 0x000fe20003800000 */
[----:B------:R-:W-:-:S12]  /*3670*/  BSSY B0, `(.L_x_61) ;  /* 0x0000027000007945 */ /* 0x000fd80003800000 */
[----:B------:R-:W-:Y:S05]  /*3680*/  @!P0 BRA `(.L_x_62) ;  /* 0x0000000000948947 */ /* 0x000fea0003800000 */
[----:B------:R-:W-:-:S05]  /*3690*/  UMOV UR4, 0x10 ;  /* 0x0000001000047882 */ /* 0x000fca0000000000 */
[----:B------:R-:W-:Y:S04]  /*36a0*/  DEPBAR.LE SB2, 0x36 ;  /* 0x0000ad800000791a */ /* 0x000fe80000000000 */
[----:B------:R-:W2:Y:S02]  /*36b0*/  UTCATOMSWS.2CTA.FIND_AND_SET.ALIGN UP0, UR4, UR4 ;  /* 0x00000004000475e3 */ /* 0x000ea40008200800 */
[----:B--2---:R-:W-:Y:S01]  /*36c0*/  MOV R12, UR4 ;  /* 0x00000004000c7c02 */ /* 0x004fe20008000f00 */
[----:B------:R-:W-:Y:S06]  /*36d0*/  BRA.U UP0, `(.L_x_63) ;  /* 0x0000000100187547 */ /* 0x000fec000b800000 */
.L_x_64:
[----:B------:R-:W-:Y:S05]  /*36e0*/  NANOSLEEP 0x64 ;  /* 0x000000640000795d */ /* 0x000fea0003800000 */
[----:B------:R-:W-:-:S05]  /*36f0*/  UMOV UR4, 0x10 ;  /* 0x0000001000047882 */ /* 0x000fca0000000000 */
[----:B------:R-:W-:Y:S04]  /*3700*/  DEPBAR.LE SB2, 0x36 ;  /* 0x0000ad800000791a */ /* 0x000fe80000000000 */
[----:B------:R-:W2:Y:S02]  /*3710*/  UTCATOMSWS.2CTA.FIND_AND_SET.ALIGN UP0, UR4, UR4 ;  /* 0x00000004000475e3 */ /* 0x000ea40008200800 */
[----:B--2---:R-:W-:Y:S01]  /*3720*/  MOV R12, UR4 ;  /* 0x00000004000c7c02 */ /* 0x004fe20008000f00 */
[----:B------:R-:W-:Y:S05]  /*3730*/  BRA.U !UP0, `(.L_x_64) ;  /* 0xfffffffd08e87547 */ /* 0x000fea000b83ffff */
.L_x_63:
[----:B------:R-:W2:Y:S01]  /*3740*/  LDS R8, [UR5+0x10] ;  /* 0x00001005ff087984 */ /* 0x000ea20008000800 */
[----:B------:R-:W-:Y:S01]  /*3750*/  R2UR UR4, R0 ;  /* 0x00000000000472ca */ /* 0x000fe200000e0000 */
[----:B------:R-:W-:-:S04]  /*3760*/  IMAD.U32 R5, RZ, RZ, UR6 ;  /* 0x00000006ff057e24 */ /* 0x000fc8000f8e00ff */
[----:B------:R-:W-:-:S08]  /*3770*/  VIADD R5, R5, 0x130 ;  /* 0x0000013005057836 */ /* 0x000fd00000000000 */
[----:B------:R-:W-:Y:S02]  /*3780*/  MOV R6, UR4 ;  /* 0x0000000400067c02 */ /* 0x000fe40008000f00 */
[----:B--2---:R-:W-:-:S04]  /*3790*/  SHF.L.U32 R8, R8, 0x1f, RZ ;  /* 0x0000001f08087819 */ /* 0x004fc800000006ff */
[----:B------:R-:W2:Y:S02]  /*37a0*/  SYNCS.PHASECHK.TRANS64.TRYWAIT P0, [UR5+0x8], R8 ;  /* 0x00000808ff0075a7 */ /* 0x000ea40008001105 */
[----:B--2---:R-:W-:Y:S05]  /*37b0*/  @P0 BRA `(.L_x_65) ;  /* 0x0000000000080947 */ /* 0x004fea0003800000 */
[----:B------:R-:W2:Y:S02]  /*37c0*/  SYNCS.PHASECHK.TRANS64.TRYWAIT P0, [UR5+0x8], R8 ;  /* 0x00000808ff0075a7 */ /* 0x000ea40008001105 */
[----:B--2---:R-:W-:Y:S05]  /*37d0*/  @!P0 BRA `(.L_x_66) ;  /* 0x00000050006c8947 */ /* 0x004fea0003800000 */
.L_x_65:
[----:B------:R-:W-:Y:S01]  /*37e0*/  R2UR UR4, R0 ;  /* 0x00000000000472ca */ /* 0x000fe200000e0000 */
[----:B------:R-:W-:Y:S01]  /*37f0*/  IMAD.MOV.U32 R9, RZ, RZ, 0xffff ;  /* 0x0000ffffff097424 */ /* 0x000fe200078e00ff */
[----:B------:R-:W-:Y:S01]  /*3800*/  PRMT R6, R6, 0x654, R5 ;  /* 0x0000065406067816 */ /* 0x000fe20000000005 */
[----:B------:R-:W-:Y:S02]  /*3810*/  HFMA2 R5, -RZ, RZ, 0, 5.9604644775390625e-08 ;  /* 0x00000001ff057431 */ /* 0x000fe400000001ff */
[----:B--2---:R-:W-:Y:S02]  /*3820*/  IMAD.MOV.U32 R8, RZ, RZ, 0x4 ;  /* 0x00000004ff087424 */ /* 0x004fe400078e00ff */
[----:B------:R-:W-:Y:S01]  /*3830*/  IMAD.SHL.U32 R11, R12, 0x20, RZ ;  /* 0x000000200c0b7824 */ /* 0x000fe200078e00ff */
[----:B------:R-:W-:-:S05]  /*3840*/  SHF.L.U32 R10, R9, R12, RZ ;  /* 0x0000000c090a7219 */ /* 0x000fca00000006ff */
[----:B------:R-:W-:Y:S01]  /*3850*/  UPRMT UR4, UR4, 0x654, UR7 ;  /* 0x0000065404047896 */ /* 0x000fe20008000007 */
[----:B------:R-:W-:-:S05]  /*3860*/  SHF.L.U32 R9, R5, R12, RZ ;  /* 0x0000000c05097219 */ /* 0x000fca00000006ff */
[----:B------:R-:W-:-:S03]  /*3870*/  MOV R7, UR4 ;  /* 0x0000000400077c02 */ /* 0x000fc60008000f00 */
[----:B------:R2:W-:Y:S01]  /*3880*/  SYNCS.ARRIVE.TRANS64.RED RZ, [UR4], R8 ;  /* 0x00000008ffff79a7 */ /* 0x0005e20008000404 */
[----:B------:R2:W-:Y:S04]  /*3890*/  STS [UR6+0x130], R11 ;  /* 0x0001300bff007988 */ /* 0x0005e80008000806 */
[----:B------:R2:W-:Y:S04]  /*38a0*/  STAS [R6.64], R12 ;  /* 0x0000000c06007dbd */ /* 0x0005e8000c0008ff */
[----:B------:R2:W-:Y:S04]  /*38b0*/  ATOMS.OR RZ, [UR5+0x14], R10 ;  /* 0x0000140affff798c */ /* 0x0005e8000b000005 */
[----:B------:R2:W-:Y:S04]  /*38c0*/  ATOMS.OR RZ, [UR5+0x18], R9 ;  /* 0x00001809ffff798c */ /* 0x0005e8000b000005 */
[----:B------:R2:W-:Y:S02]  /*38d0*/  ATOMS.XOR RZ, [UR5+0x10], R5 ;  /* 0x00001005ffff798c */ /* 0x0005e4000b800005 */
.L_x_62:
[----:B-1----:R-:W-:Y:S05]  /*38e0*/  BSYNC B0 ;  /* 0x0000000000007941 */ /* 0x002fea0003800000 */
.L_x_61:
[----:B------:R-:W-:Y:S05]  /*38f0*/  BRA.U UP1, `(.L_x_67) ;  /* 0x0000000101707547 */ /* 0x000fea000b800000 */
[----:B------:R-:W-:-:S03]  /*3900*/  UMOV UR4, 0xffffffff ;  /* 0xffffffff00047882 */ /* 0x000fc60000000000 */
[----:B------:R-:W-:Y:S05]  /*3910*/  BRA.DIV UR4, `(.L_x_68) ;  /* 0x0000005204347947 */ /* 0x000fea000b800000 */
[----:B------:R-:W-:-:S13]  /*3920*/  ELECT P0, URZ, PT ;  /* 0x0000000000ff782f */ /* 0x000fda0003800000 */
.L_x_154:
[----:B------:R-:W-:Y:S05]  /*3930*/  @!P0 BRA `(.L_x_67) ;  /* 0x0000000000608947 */ /* 0x000fea0003800000 */
[----:B--2---:R-:W2:Y:S02]  /*3940*/  LDS R6, [UR5+0x10] ;  /* 0x00001005ff067984 */ /* 0x004ea40008000800 */
[----:B--2---:R-:W-:-:S04]  /*3950*/  SHF.L.U32 R6, R6, 0x1f, RZ ;  /* 0x0000001f06067819 */ /* 0x004fc800000006ff */
[----:B------:R-:W2:Y:S02]  /*3960*/  SYNCS.PHASECHK.TRANS64.TRYWAIT P0, [UR5+0x8], R6 ;  /* 0x00000806ff0075a7 */ /* 0x000ea40008001105 */
[----:B--2---:R-:W-:Y:S05]  /*3970*/  @P0 BRA `(.L_x_69) ;  /* 0x0000000000080947 */ /* 0x004fea0003800000 */
[----:B------:R-:W2:Y:S02]  /*3980*/  SYNCS.PHASECHK.TRANS64.TRYWAIT P0, [UR5+0x8], R6 ;  /* 0x00000806ff0075a7 */ /* 0x000ea40008001105 */
[----:B--2---:R-:W-:Y:S05]  /*3990*/  @!P0 BRA `(.L_x_70) ;  /* 0x0000005000388947 */ /* 0x004fea0003800000 */
.L_x_69:
[----:B------:R-:W3:Y:S01]  /*39a0*/  LDS R8, [UR6+0x130] ;  /* 0x00013006ff087984 */ /* 0x000ee20008000800 */
[----:B------:R-:W-:Y:S01]  /*39b0*/  R2UR UR4, R0 ;  /* 0x00000000000472ca */ /* 0x000fe200000e0000 */
[----:B--2---:R-:W-:Y:S02]  /*39c0*/  IMAD.MOV.U32 R6, RZ, RZ, 0xffff ;  /* 0x0000ffffff067424 */ /* 0x004fe400078e00ff */
[----:B------:R-:W-:-:S10]  /*39d0*/  IMAD.MOV.U32 R5, RZ, RZ, 0x1 ;  /* 0x00000001ff057424 */ /* 0x000fd400078e00ff */
[----:B------:R-:W-:Y:S01]  /*39e0*/  UPRMT UR4, UR4, 0x654, UR7 ;  /* 0x0000065404047896 */ /* 0x000fe20008000007 */
[----:B---3--:R-:W-:Y:S01]  /*39f0*/  IMAD.SHL.U32 R7, R8, 0x20, RZ ;  /* 0x0000002008077824 */ /* 0x008fe200078e00ff */
[-C--:B------:R-:W-:Y:S02]  /*3a00*/  SHF.L.U32 R6, R6, R8.reuse, RZ ;  /* 0x0000000806067219 */ /* 0x080fe400000006ff */
[----:B------:R-:W-:Y:S02]  /*3a10*/  SHF.L.U32 R8, R5, R8, RZ ;  /* 0x0000000805087219 */ /* 0x000fe400000006ff */
[----:B------:R3:W-:Y:S04]  /*3a20*/  STS [UR6+0x130], R7 ;  /* 0x00013007ff007988 */ /* 0x0007e80008000806 */
[----:B------:R3:W-:Y:S04]  /*3a30*/  ATOMS.OR RZ, [UR5+0x14], R6 ;  /* 0x00001406ffff798c */ /* 0x0007e8000b000005 */
[----:B------:R3:W-:Y:S01]  /*3a40*/  ATOMS.OR RZ, [UR5+0x18], R8 ;  /* 0x00001808ffff798c */ /* 0x0007e2000b000005 */
[----:B------:R-:W-:Y:S03]  /*3a50*/  SYNCS.ARRIVE.TRANS64.RED.A1T0 RZ, [UR4], RZ ;  /* 0x000000ffffff79a7 */ /* 0x000fe60008100404 */
[----:B------:R3:W-:Y:S01]  /*3a60*/  ATOMS.XOR RZ, [UR5+0x10], R5 ;  /* 0x00001005ffff798c */ /* 0x0007e2000b800005 */
[----:B------:R-:W-:Y:S05]  /*3a70*/  BRA `(.L_x_67) ;  /* 0x0000000000107947 */ /* 0x000fea0003800000 */
.L_x_60:
[----:B------:R-:W-:Y:S02]  /*3a80*/  MOV R5, 0xffffffff ;  /* 0xffffffff00057802 */ /* 0x000fe40000000f00 */
[----:B------:R-:W-:-:S03]  /*3a90*/  MOV R6, 0x3ac0 ;  /* 0x00003ac000067802 */ /* 0x000fc60000000f00 */
[----:B------:R2:W-:Y:S04]  /*3aa0*/  STS [UR6+0x130], R5 ;  /* 0x00013005ff007988 */ /* 0x0005e80008000806 */
[----:B-12--5:R-:W-:Y:S05]  /*3ab0*/  CALL.REL.NOINC `($__internal_1_$__cuda_sm10x_tcgen05_guardrail_trap_phase_invalid_during_alloc) ;  /* 0x0000005400987944 */ /* 0x026fea0003c00000 */
.L_x_67:
[----:B------:R-:W-:Y:S05]  /*3ac0*/  WARPSYNC.ALL ;  /* 0x0000000000007948 */ /* 0x000fea0003800000 */
[----:B------:R-:W4:Y:S01]  /*3ad0*/  S2UR UR4, SR_CgaCtaId ;  /* 0x00000000000479c3 */ /* 0x000f220000008800 */
[----:B------:R-:W-:Y:S01]  /*3ae0*/  UMOV UR62, 0x400 ;  /* 0x00000400003e7882 */ /* 0x000fe20000000000 */
[----:B------:R-:W4:Y:S01]  /*3af0*/  LDCU UR7, c[0x0][0x38c] ;  /* 0x00007180ff0777ac */ /* 0x000f220008000800 */
[----:B------:R-:W-:Y:S01]  /*3b00*/  LOP3.LUT R3, R3, 0xffff, RZ, 0xc0, !PT ;  /* 0x0000ffff03037812 */ /* 0x000fe200078ec0ff */
[----:B--2---:R-:W-:Y:S01]  /*3b10*/  IMAD.MOV.U32 R11, RZ, RZ, 0x1 ;  /* 0x00000001ff0b7424 */ /* 0x004fe200078e00ff */
[----:B------:R-:W-:Y:S01]  /*3b20*/  R2UR UR5, R2 ;  /* 0x00000000020572ca */ /* 0x000fe200000e0000 */
[----:B------:R-:W-:Y:S01]  /*3b30*/  IMAD.MOV.U32 R10, RZ, RZ, RZ ;  /* 0x000000ffff0a7224 */ /* 0x000fe200078e00ff */
[----:B------:R-:W-:-:S02]  /*3b40*/  LOP3.LUT R4, R4, 0xffff, RZ, 0xc0, !PT ;  /* 0x0000ffff04047812 */ /* 0x000fc400078ec0ff */
[----:B---3--:R-:W-:Y:S01]  /*3b50*/  CS2R R8, SRZ ;  /* 0x0000000000087805 */ /* 0x008fe2000001ff00 */
[----:B------:R-:W-:Y:S01]  /*3b60*/  UMOV UR9, URZ ;  /* 0x000000ff00097c82 */ /* 0x000fe20008000000 */
[----:B-1----:R-:W-:Y:S01]  /*3b70*/  UMOV UR60, URZ ;  /* 0x000000ff003c7c82 */ /* 0x002fe20008000000 */
[----:B------:R-:W-:Y:S01]  /*3b80*/  R2UR UR65, R4 ;  /* 0x00000000044172ca */ /* 0x000fe200000e0000 */
[----:B------:R-:W-:Y:S01]  /*3b90*/  UMOV UR76, 0x0 ;  /* 0x00000000004c7882 */ /* 0x000fe20000000000 */
[----:B------:R-:W-:Y:S01]  /*3ba0*/  UMOV UR77, 0x8100910 ;  /* 0x08100910004d7882 */ /* 0x000fe20000000000 */
[----:B------:R-:W-:Y:S01]  /*3bb0*/  UMOV UR74, 0x0 ;  /* 0x00000000004a7882 */ /* 0x000fe20000000000 */
[----:B------:R-:W-:Y:S01]  /*3bc0*/  UMOV UR75, 0x8100910 ;  /* 0x08100910004b7882 */ /* 0x000fe20000000000 */
[----:B------:R-:W-:Y:S01]  /*3bd0*/  UMOV UR72, 0x0 ;  /* 0x0000000000487882 */ /* 0x000fe20000000000 */
[----:B------:R-:W-:Y:S01]  /*3be0*/  UMOV UR73, 0x8100910 ;  /* 0x0810091000497882 */ /* 0x000fe20000000000 */
[----:B------:R-:W-:-:S02]  /*3bf0*/  UISETP.NE.AND UP3, UPT, UR5, URZ, UPT ;  /* 0x000000ff0500728c */ /* 0x000fc4000bf65270 */
[----:B----4-:R-:W-:Y:S01]  /*3c00*/  UIADD3 UR7, UPT, UPT, UR7, 0x7f, URZ ;  /* 0x0000007f07077890 */ /* 0x010fe2000fffe0ff */
[----:B------:R-:W-:Y:S01]  /*3c10*/  UMOV UR70, 0x0 ;  /* 0x0000000000467882 */ /* 0x000fe20000000000 */
[----:B------:R-:W-:Y:S01]  /*3c20*/  UMOV UR71, 0x8100910 ;  /* 0x0810091000477882 */ /* 0x000fe20000000000 */
[----:B------:R-:W-:Y:S01]  /*3c30*/  ULEA UR62, UR4, UR62, 0x18 ;  /* 0x0000003e043e7291 */ /* 0x000fe2000f8ec0ff */
[----:B------:R-:W-:Y:S02]  /*3c40*/  UMOV UR68, 0x0 ;  /* 0x0000000000447882 */ /* 0x000fe40000000000 */
[----:B------:R-:W-:Y:S01]  /*3c50*/  UMOV UR4, URZ ;  /* 0x000000ff00047c82 */ /* 0x000fe20008000000 */
[----:B------:R-:W-:Y:S01]  /*3c60*/  UIADD3 UR6, UPT, UPT, UR62, 0x6400, URZ ;  /* 0x000064003e067890 */ /* 0x000fe2000fffe0ff */
[----:B------:R-:W-:Y:S01]  /*3c70*/  IMAD.U32 R14, RZ, RZ, UR4 ;  /* 0x00000004ff0e7e24 */ /* 0x000fe2000f8e00ff */
[----:B------:R-:W-:Y:S02]  /*3c80*/  USHF.R.S32.HI UR4, URZ, 0x1f, UR7 ;  /* 0x0000001fff047899 */ /* 0x000fe40008011407 */
[----:B------:R-:W-:-:S02]  /*3c90*/  UIADD3 UR5, UPT, UPT, UR62, 0x26400, URZ ;  /* 0x000264003e057890 */ /* 0x000fc4000fffe0ff */
[----:B------:R-:W-:Y:S02]  /*3ca0*/  ULEA.HI UR4, UR4, UR7, URZ, 0x7 ;  /* 0x0000000704047291 */ /* 0x000fe4000f8f38ff */
[----:B------:R-:W-:Y:S02]  /*3cb0*/  USHF.R.U32.HI UR6, URZ, 0x4, UR6 ;  /* 0x00000004ff067899 */ /* 0x000fe40008011606 */
[----:B------:R-:W-:Y:S02]  /*3cc0*/  USHF.R.S32.HI UR8, URZ, 0x7, UR4 ;  /* 0x00000007ff087899 */ /* 0x000fe40008011404 */
[----:B------:R-:W-:Y:S01]  /*3cd0*/  USHF.R.U32.HI UR5, URZ, 0x4, UR5 ;  /* 0x00000004ff057899 */ /* 0x000fe20008011605 */
[----:B------:R-:W-:Y:S01]  /*3ce0*/  R2UR UR4, R3 ;  /* 0x00000000030472ca */ /* 0x000fe200000e0000 */
[----:B------:R-:W-:Y:S02]  /*3cf0*/  UISETP.LT.AND UP0, UPT, UR8, 0x1, UPT ;  /* 0x000000010800788c */ /* 0x000fe4000bf01270 */
[----:B------:R-:W-:Y:S01]  /*3d00*/  ULOP3.LUT UR6, UR6, 0x3fff, URZ, 0xc0, !UPT ;  /* 0x00003fff06067892 */ /* 0x000fe2000f8ec0ff */
[----:B------:R-:W-:Y:S01]  /*3d10*/  IMAD.U32 R12, RZ, RZ, UR8 ;  /* 0x00000008ff0c7e24 */ /* 0x000fe2000f8e00ff */
[----:B------:R-:W-:-:S02]  /*3d20*/  ULOP3.LUT UR67, UR5, 0x3fff, URZ, 0xc0, !UPT ;  /* 0x00003fff05437892 */ /* 0x000fc4000f8ec0ff */
[----:B------:R-:W-:Y:S02]  /*3d30*/  ULOP3.LUT UR66, UR6, 0x10000, URZ, 0xfc, !UPT ;  /* 0x0001000006427892 */ /* 0x000fe4000f8efcff */
[----:B------:R-:W-:Y:S01]  /*3d40*/  ULOP3.LUT UR67, UR67, 0x10000, URZ, 0xfc, !UPT ;  /* 0x0001000043437892 */ /* 0x000fe2000f8efcff */
[----:B------:R-:W-:-:S03]  /*3d50*/  UMOV UR69, 0x8100910 ;  /* 0x0810091000457882 */ /* 0x000fc60000000000 */
[----:B------:R-:W-:Y:S01]  /*3d60*/  IMAD.U32 R13, RZ, RZ, UR4 ;  /* 0x00000004ff0d7e24 */ /* 0x000fe2000f8e00ff */
[----:B------:R-:W-:Y:S01]  /*3d70*/  NOP ;  /* 0x0000000000007918 */ /* 0x000fe20000000000 */
[----:B------:R-:W-:Y:S06]  /*3d80*/  BAR.ARV 0x6, 0xa0 ;  /* 0x0182800000007b1d */ /* 0x000fec0000002000 */
[----:B------:R-:W1:Y:S02]  /*3d90*/  LDS R5, [UR62+0x130] ;  /* 0x0001303eff057984 */ /* 0x000e640008000800 */
[----:B-1----:R-:W-:-:S13]  /*3da0*/  R2UR UR4, R5 ;  /* 0x00000000050472ca */ /* 0x002fda00000e0000 */
[----:B------:R-:W-:Y:S01]  /*3db0*/  IMAD.U32 R16, RZ, RZ, UR4 ;  /* 0x00000004ff107e24 */ /* 0x000fe2000f8e00ff */
[----:B------:R-:W-:-:S06]  /*3dc0*/  USEL UR4, UR8, 0x1, !UP0 ;  /* 0x0000000108047887 */ /* 0x000fcc000c000000 */
[----:B------:R-:W-:-:S07]  /*3dd0*/  IMAD.U32 R15, RZ, RZ, UR4 ;  /* 0x00000004ff0f7e24 */ /* 0x000fce000f8e00ff */
.L_x_78:
[C---:B-1----:R-:W-:Y:S02]  /*3de0*/  LEA R3, R10.reuse, UR62, 0x3 ;  /* 0x0000003e0a037c11 */ /* 0x042fe4000f8e18ff */
[----:B------:R-:W-:Y:S02]  /*3df0*/  SHF.L.U32 R4, R9, 0x1f, RZ ;  /* 0x0000001f09047819 */ /* 0x000fe400000006ff */
[----:B------:R-:W-:Y:S02]  /*3e00*/  LEA R5, R10, UR62, 0x4 ;  /* 0x0000003e0a057c11 */ /* 0x000fe4000f8e20ff */
[----:B------:R-:W1:Y:S02]  /*3e10*/  SYNCS.PHASECHK.TRANS64.TRYWAIT P0, [R3+URZ+0x80], R4 ;  /* 0x00008004030075a7 */ /* 0x000e6400080011ff */
[----:B-1----:R-:W-:Y:S05]  /*3e20*/  @!P0 BRA `(.L_x_71) ;  /* 0x0000004c002c8947 */ /* 0x002fea0003800000 */
.L_x_155:
[----:B-1----:R-:W1:Y:S01]  /*3e30*/  LDS.128 R4, [R5+0x110] ;  /* 0x0001100005047984 */ /* 0x002e620000000c00 */
[----:B------:R-:W-:Y:S02]  /*3e40*/  VIADD R3, R3, 0x90 ;  /* 0x0000009003037836 */ /* 0x000fe40000000000 */
[----:B------:R-:W-:Y:S01]  /*3e50*/  VIADD R10, R10, 0x1 ;  /* 0x000000010a0a7836 */ /* 0x000fe20000000000 */
[----:B------:R-:W-:Y:S01]  /*3e60*/  @!PT LDS RZ, [RZ] ;  /* 0x00000000fffff984 */ /* 0x000fe20000000800 */
[----:B------:R-:W-:Y:S01]  /*3e70*/  @!PT LDS RZ, [RZ] ;  /* 0x00000000fffff984 */ /* 0x000fe20000000800 */
[----:B------:R-:W-:Y:S01]  /*3e80*/  @!PT LDS RZ, [RZ] ;  /* 0x00000000fffff984 */ /* 0x000fe20000000800 */
[----:B------:R-:W-:Y:S01]  /*3e90*/  @!PT LDS RZ, [RZ] ;  /* 0x00000000fffff984 */ /* 0x000fe20000000800 */
[----:B------:R2:W-:Y:S06]  /*3ea0*/  MEMBAR.ALL.CTA ;  /* 0x0000000000007992 */ /* 0x0005ec0000008000 */
[----:B--2---:R-:W2:Y:S01]  /*3eb0*/  FENCE.VIEW.ASYNC.S ;  /* 0x00000000000073c6 */ /* 0x004ea20000000000 */
[----:B------:R-:W-:-:S04]  /*3ec0*/  PRMT R3, RZ, 0x654, R3 ;  /* 0x00000654ff037816 */ /* 0x000fc80000000003 */
[----:B--2---:R2:W-:Y:S01]  /*3ed0*/  SYNCS.ARRIVE.TRANS64.RED.A1T0 RZ, [R3+URZ], RZ ;  /* 0x000000ff03ff79a7 */ /* 0x0045e200081004ff */
[----:B-1----:R-:W-:Y:S01]  /*3ee0*/  LOP3.LUT P1, RZ, R6, 0x1, RZ, 0xc0, !PT ;  /* 0x0000000106ff7812 */ /* 0x002fe2000782c0ff */
[----:B--2---:R-:W-:-:S12]  /*3ef0*/  BRA.U UP3, `(.L_x_72) ;  /* 0x00000009032c7547 */ /* 0x004fd8000b800000 */
[----:B------:R-:W1:Y:S01]  /*3f00*/  LDCU UR4, c[0x0][0x38c] ;  /* 0x00007180ff0477ac */ /* 0x000e620008000800 */
[----:B------:R-:W-:Y:S02]  /*3f10*/  R2UR UR5, R14 ;  /* 0x000000000e0572ca */ /* 0x000fe400000e0000 */
[----:B------:R-:W-:Y:S02]  /*3f20*/  PLOP3.LUT P2, PT, PT, PT, PT, 0x80, 0x8 ;  /* 0x000000000008781c */ /* 0x000fe40003f4f070 */
[----:B------:R-:W-:Y:S02]  /*3f30*/  SHF.L.U32 R6, R11, 0x1f, RZ ;  /* 0x0000001f0b067819 */ /* 0x000fe400000006ff */
[----:B------:R-:W-:-:S07]  /*3f40*/  R2UR UR6, R16 ;  /* 0x00000000100672ca */ /* 0x000fce00000e0000 */
[----:B------:R-:W-:Y:S02]  /*3f50*/  ULEA UR7, UR5, UR62, 0x3 ;  /* 0x0000003e05077291 */ /* 0x000fe4000f8e18ff */
[----:B-1----:R-:W-:-:S04]  /*3f60*/  UISETP.GE.AND UP0, UPT, UR4, 0x1, UPT ;  /* 0x000000010400788c */ /* 0x002fc8000bf06270 */
[----:B------:R-:W-:Y:S01]  /*3f70*/  IMAD.U32 R4, RZ, RZ, UR7 ;  /* 0x00000007ff047e24 */ /* 0x000fe2000f8e00ff */
[----:B------:R-:W-:Y:S01]  /*3f80*/  ULEA UR8, UR5, UR6, 0x5 ;  /* 0x0000000605087291 */ /* 0x000fe2000f8e28ff */
[----:B------:R-:W-:-:S05]  /*3f90*/  PLOP3.LUT P0, PT, PT, PT, UP0, 0x80, 0x8 ;  /* 0x000000000008781c */ /* 0x000fca0003f0f008 */
[----:B------:R-:W-:-:S08]  /*3fa0*/  @UP0 ULEA UR4, UR9, UR62, 0x3 ;  /* 0x0000003e09040291 */ /* 0x000fd0000f8e18ff */
[----:B------:R-:W-:-:S04]  /*3fb0*/  @P0 SHF.L.U32 R3, R8, 0x1f, RZ ;  /* 0x0000001f08030819 */ /* 0x000fc800000006ff */
[----:B------:R1:W2:Y:S01]  /*3fc0*/  @P0 SYNCS.PHASECHK.TRANS64.TRYWAIT P2, [UR4], R3 ;  /* 0x00000003ff0005a7 */ /* 0x0002a20008041104 */
[----:B------:R-:W3:Y:S02]  /*3fd0*/  SYNCS.PHASECHK.TRANS64.TRYWAIT P0, [UR7+0xc0], R6 ;  /* 0x0000c006ff0075a7 */ /* 0x000ee40008001107 */
[----:B-123--:R-:W-:Y:S05]  /*3fe0*/  @!P0 BRA `(.L_x_73) ;  /* 0x0000004800d08947 */ /* 0x00efea0003800000 */
.L_x_157:
[----:B------:R-:W-:Y:S01]  /*3ff0*/  UMOV UR64, UR60 ;  /* 0x0000003c00407c82 */ /* 0x000fe20008000000 */
[----:B------:R-:W-:Y:S05]  /*4000*/  BRA.U !UP0, `(.L_x_74) ;  /* 0x0000000508d07547 */ /* 0x000fea000b800000 */
[----:B------:R-:W-:Y:S01]  /*4010*/  R2UR UR4, R15 ;  /* 0x000000000f0472ca */ /* 0x000fe200000e0000 */
[----:B------:R-:W-:Y:S01]  /*4020*/  UPLOP3.LUT UP2, UPT, UPT, UPT, UPT, 0x40, 0x4 ;  /* 0x000000000004789c */ /* 0x000fe20003f4e870 */
[----:B------:R-:W-:Y:S01]  /*4030*/  R2UR UR61, R12 ;  /* 0x000000000c3d72ca */ /* 0x000fe200000e0000 */
[----:B------:R-:W-:-:S10]  /*4040*/  UMOV UR7, UR9 ;  /* 0x0000000900077c82 */ /* 0x000fd40008000000 */
[----:B------:R-:W-:-:S12]  /*4050*/  UIADD3 UR64, UPT, UPT, UR4, UR60, URZ ;  /* 0x0000003c04407290 */ /* 0x000fd8000fffe0ff */
.L_x_77:
[----:B--2---:R-:W-:Y:S01]  /*4060*/  ULEA UR5, UR7, UR62, 0x3 ;  /* 0x0000003e07057291 */ /* 0x004fe2000f8e18ff */
[----:B------:R-:W-:Y:S11]  /*4070*/  @P2 BRA `(.L_x_75) ;  /* 0x00000000000c2947 */ /* 0x000ff60003800000 */
[----:B-1----:R-:W-:Y:S04]  /*4080*/  SHF.L.U32 R6, R8, 0x1f, RZ ;  /* 0x0000001f08067819 */ /* 0x002fe800000006ff */
[----:B------:R-:W1:Y:S02]  /*4090*/  SYNCS.PHASECHK.TRANS64.TRYWAIT P0, [UR5], R6 ;  /* 0x00000006ff0075a7 */ /* 0x000e640008001105 */
[----:B-1----:R-:W-:Y:S05]  /*40a0*/  @!P0 BRA `(.L_x_76) ;  /* 0x0000004800bc8947 */ /* 0x002fea0003800000 */
.L_x_75:
[----:B------:R-:W-:Y:S01]  /*40b0*/  UISETP.NE.AND UP0, UPT, UR61, 0x1, UPT ;  /* 0x000000013d00788c */ /* 0x000fe2000bf05270 */
[----:B------:R-:W-:Y:S01]  /*40c0*/  PLOP3.LUT P2, PT, PT, PT, PT, 0x80, 0x8 ;  /* 0x000000000008781c */ /* 0x000fe20003f4f070 */
[----:B------:R-:W-:Y:S01]  /*40d0*/  UIADD3 UR9, UPT, UPT, UR7, 0x1, URZ ;  /* 0x0000000107097890 */ /* 0x000fe2000fffe0ff */
[----:B-1----:R-:W-:Y:S01]  /*40e0*/  MOV.SPILL R6, UR65 ;  /* 0x0000004100067c02 */ /* 0x002fe20009000f00 */
[----:B------:R-:W-:Y:S01]  /*40f0*/  UIADD3 UR63, UPT, UPT, UR5, 0x20, URZ ;  /* 0x00000020053f7890 */ /* 0x000fe2000fffe0ff */
[----:B------:R-:W-:Y:S01]  /*4100*/  MOV.SPILL R5, UR64 ;  /* 0x0000004000057c02 */ /* 0x000fe20009000f00 */
[----:B------:R-:W-:Y:S01]  /*4110*/  UISETP.NE.AND UP1, UPT, UR9, 0x4, UPT ;  /* 0x000000040900788c */ /* 0x000fe2000bf25270 */
[----:B------:R-:W-:Y:S01]  /*4120*/  PLOP3.LUT P0, PT, PT, PT, UP0, 0x80, 0x8 ;  /* 0x000000000008781c */ /* 0x000fe20003f0f008 */
[----:B------:R-:W-:Y:S02]  /*4130*/  ULEA UR6, UR7, UR67, 0xa ;  /* 0x0000004307067291 */ /* 0x000fe4000f8e50ff */
[----:B------:R-:W-:Y:S02]  /*4140*/  USEL UR5, URZ, 0x1, UP1 ;  /* 0x00000001ff057887 */ /* 0x000fe40008800000 */
[----:B------:R-:W-:Y:S02]  /*4150*/  USEL UR9, UR9, URZ, UP1 ;  /* 0x000000ff09097287 */ /* 0x000fe40008800000 */
[----:B------:R-:W-:Y:S02]  /*4160*/  ULEA UR4, UR7, UR66, 0xb ;  /* 0x0000004207047291 */ /* 0x000fe4000f8e58ff */
[----:B------:R-:W-:Y:S01]  /*4170*/  @UP0 ULEA UR7, UR9, UR62, 0x3 ;  /* 0x0000003e09070291 */ /* 0x000fe2000f8e18ff */
[----:B------:R-:W-:Y:S01]  /*4180*/  LOP3.LUT R8, R8, UR5, RZ, 0x3c, !PT ;  /* 0x0000000508087c12 */ /* 0x000fe2000f8e3cff */
[----:B------:R-:W-:Y:S02]  /*4190*/  UIADD3 UR20, UPT, UPT, UR6, 0x2, URZ ;  /* 0x0000000206147890 */ /* 0x000fe4000fffe0ff */
[----:B------:R-:W-:Y:S01]  /*41a0*/  UIADD3 UR18, UPT, UPT, UR4, 0x2, URZ ;  /* 0x0000000204127890 */ /* 0x000fe2000fffe0ff */
[----:B------:R-:W-:Y:S01]  /*41b0*/  @P0 SHF.L.U32 R3, R8, 0x1f, RZ ;  /* 0x0000001f08030819 */ /* 0x000fe200000006ff */
[----:B------:R-:W-:Y:S02]  /*41c0*/  UIADD3 UR16, UPT, UPT, UR6, 0x4, URZ ;  /* 0x0000000406107890 */ /* 0x000fe4000fffe0ff */
[----:B------:R-:W-:Y:S01]  /*41d0*/  UIADD3 UR10, UPT, UPT, UR4, 0x4, URZ ;  /* 0x00000004040a7890 */ /* 0x000fe2000fffe0ff */
[----:B------:R2:W3:Y:S01]  /*41e0*/  @P0 SYNCS.PHASECHK.TRANS64.TRYWAIT P2, [UR7], R3 ;  /* 0x00000003ff0005a7 */ /* 0x0004e20008041107 */
[----:B------:R-:W-:Y:S02]  /*41f0*/  UIADD3 UR14, UPT, UPT, UR6, 0x6, URZ ;  /* 0x00000006060e7890 */ /* 0x000fe4000fffe0ff */
        /* <DEDUP_REMOVED lines=21> */
[----:B------:R-:W-:Y:S01]  /*4350*/  UIADD3 UR61, UPT, UPT, UR61, -0x1, URZ ;  /* 0xffffffff3d3d7890 */ /* 0x000fe2000fffe0ff */
[----:B------:R-:W-:Y:S01]  /*4360*/  UMOV UR7, 0x40004040 ;  /* 0x4000404000077882 */ /* 0x000fe20000000000 */
[----:B------:R-:W-:Y:S01]  /*4370*/  UMOV UR64, 0x0 ;  /* 0x0000000000407882 */ /* 0x000fe20000000000 */
[----:B------:R-:W-:Y:S01]  /*4380*/  UMOV UR65, 0x8100910 ;  /* 0x0810091000417882 */ /* 0x000fe20000000000 */
[----:B------:R-:W-:Y:S01]  /*4390*/  UMOV UR5, 0x40004040 ;  /* 0x4000404000057882 */ /* 0x000fe20000000000 */
[----:B------:R-:W-:Y:S01]  /*43a0*/  UMOV UR21, 0x40004040 ;  /* 0x4000404000157882 */ /* 0x000fe20000000000 */
[----:B------:R1:W-:Y:S01]  /*43b0*/  UTCHMMA.2CTA gdesc[UR4], gdesc[UR6], tmem[UR8], tmem[UR64], idesc[UR65], UP2 ;  /* 0x00ff4006040075ea */ /* 0x0003e20009200008 */
[----:B------:R-:W-:Y:S01]  /*43c0*/  UPLOP3.LUT UP2, UPT, UPT, UPT, UPT, 0x80, 0x8 ;  /* 0x000000000008789c */ /* 0x000fe20003f4f070 */
[----:B------:R-:W-:Y:S01]  /*43d0*/  UMOV UR19, 0x40004040 ;  /* 0x4000404000137882 */ /* 0x000fe20000000000 */
[----:B------:R-:W-:Y:S01]  /*43e0*/  UMOV UR17, 0x40004040 ;  /* 0x4000404000117882 */ /* 0x000fe20000000000 */
[----:B------:R4:W-:Y:S01]  /*43f0*/  UTCHMMA.2CTA gdesc[UR18], gdesc[UR20], tmem[UR8], tmem[UR64], idesc[UR65], UPT ;  /* 0x00ff4014120075ea */ /* 0x0009e2000ba00008 */
        /* <DEDUP_REMOVED lines=19> */
[----:B-1----:R-:W-:Y:S01]  /*4530*/  UMOV UR7, 0x8100910 ;  /* 0x0810091000077882 */ /* 0x002fe20000000000 */
[----:B------:R-:W-:Y:S01]  /*4540*/  UMOV UR35, 0x40004040 ;  /* 0x4000404000237882 */ /* 0x000fe20000000000 */
[----:B------:R-:W-:Y:S01]  /*4550*/  UMOV UR33, 0x40004040 ;  /* 0x4000404000217882 */ /* 0x000fe20000000000 */
[----:B------:R-:W-:Y:S01]  /*4560*/  UMOV UR27, 0x40004040 ;  /* 0x40004040001b7882 */ /* 0x000fe20000000000 */
[----:B------:R-:W-:Y:S01]  /*4570*/  UMOV UR25, 0x40004040 ;  /* 0x4000404000197882 */ /* 0x000fe20000000000 */
[----:B----4-:R-:W-:Y:S02]  /*4580*/  UIADD3 UR20, UPT, UPT, UR4, 0x602, URZ ;  /* 0x0000060204147890 */ /* 0x010fe4000fffe0ff */
[----:B------:R-:W-:Y:S02]  /*4590*/  UIADD3 UR18, UPT, UPT, UR6, 0x304, URZ ;  /* 0x0000030406127890 */ /* 0x000fe4000fffe0ff */
[----:B--2---:R-:W-:Y:S02]  /*45a0*/  UIADD3 UR16, UPT, UPT, UR4, 0x604, URZ ;  /* 0x0000060404107890 */ /* 0x004fe4000fffe0ff */
[----:B------:R-:W-:Y:S01]  /*45b0*/  UIADD3 UR10, UPT, UPT, UR6, 0x306, URZ ;  /* 0x00000306060a7890 */ /* 0x000fe2000fffe0ff */
[----:B------:R-:W-:Y:S01]  /*45c0*/  R2UR.FILL UR65, R6 ;  /* 0x00000000064172ca */ /* 0x000fe200004e0000 */
[----:B------:R-:W-:Y:S01]  /*45d0*/  UMOV UR14, 0x0 ;  /* 0x00000000000e7882 */ /* 0x000fe20000000000 */
[----:B------:R-:W-:Y:S01]  /*45e0*/  UMOV UR15, 0x8100910 ;  /* 0x08100910000f7882 */ /* 0x000fe20000000000 */
[----:B------:R-:W-:Y:S01]  /*45f0*/  UMOV UR12, 0x0 ;  /* 0x00000000000c7882 */ /* 0x000fe20000000000 */
[----:B------:R-:W-:Y:S01]  /*4600*/  UTCHMMA.2CTA gdesc[UR28], gdesc[UR30], tmem[UR8], tmem[UR14], idesc[UR15], UPT ;  /* 0x00ff0e1e1c0075ea */ /* 0x000fe2000ba00008 */
[----:B------:R-:W-:Y:S01]  /*4610*/  UTCHMMA.2CTA gdesc[UR56], gdesc[UR58], tmem[UR8], tmem[UR14], idesc[UR15], UPT ;  /* 0x00ff0e3a380075ea */ /* 0x000fe2000ba00008 */
[----:B------:R-:W-:Y:S01]  /*4620*/  UMOV UR13, 0x8100910 ;  /* 0x08100910000d7882 */ /* 0x000fe20000000000 */
[----:B------:R-:W-:Y:S01]  /*4630*/  UTCHMMA.2CTA gdesc[UR52], gdesc[UR54], tmem[UR8], tmem[UR14], idesc[UR15], UPT ;  /* 0x00ff0e36340075ea */ /* 0x000fe2000ba00008 */
[----:B------:R-:W-:Y:S01]  /*4640*/  UIADD3 UR4, UPT, UPT, UR4, 0x606, URZ ;  /* 0x0000060604047890 */ /* 0x000fe2000fffe0ff */
[----:B------:R-:W-:Y:S01]  /*4650*/  UTCHMMA.2CTA gdesc[UR48], gdesc[UR50], tmem[UR8], tmem[UR12], idesc[UR13], UPT ;  /* 0x00ff0c32300075ea */ /* 0x000fe2000ba00008 */
[----:B------:R-:W-:Y:S01]  /*4660*/  UTCHMMA.2CTA gdesc[UR44], gdesc[UR46], tmem[UR8], tmem[UR12], idesc[UR13], UPT ;  /* 0x00ff0c2e2c0075ea */ /* 0x000fe2000ba00008 */
[----:B------:R-:W-:Y:S01]  /*4670*/  UMOV UR6, 0x0 ;  /* 0x0000000000067882 */ /* 0x000fe20000000000 */
[----:B------:R-:W-:Y:S01]  /*4680*/  UTCHMMA.2CTA gdesc[UR40], gdesc[UR42], tmem[UR8], tmem[UR12], idesc[UR13], UPT ;  /* 0x00ff0c2a280075ea */ /* 0x000fe2000ba00008 */
[----:B------:R1:W-:Y:S01]  /*4690*/  UTCHMMA.2CTA gdesc[UR36], gdesc[UR38], tmem[UR8], tmem[UR6], idesc[UR7], UPT ;  /* 0x00ff0626240075ea */ /* 0x0003e2000ba00008 */
[----:B------:R2:W-:Y:S01]  /*46a0*/  UTCHMMA.2CTA gdesc[UR32], gdesc[UR34], tmem[UR8], tmem[UR76], idesc[UR77], UPT ;  /* 0x00ff4c22200075ea */ /* 0x0005e2000ba00008 */
[----:B------:R-:W-:Y:S01]  /*46b0*/  UMOV UR23, 0x40004040 ;  /* 0x4000404000177882 */ /* 0x000fe20000000000 */
[----:B------:R2:W-:Y:S01]  /*46c0*/  UTCHMMA.2CTA gdesc[UR24], gdesc[UR26], tmem[UR8], tmem[UR74], idesc[UR75], UPT ;  /* 0x00ff4a1a180075ea */ /* 0x0005e2000ba00008 */
[----:B------:R-:W-:Y:S01]  /*46d0*/  R2UR.FILL UR64, R5 ;  /* 0x00000000054072ca */ /* 0x000fe200004e0000 */
[----:B------:R2:W-:Y:S01]  /*46e0*/  UTCHMMA.2CTA gdesc[UR20], gdesc[UR22], tmem[UR8], tmem[UR72], idesc[UR73], UPT ;  /* 0x00ff4816140075ea */ /* 0x0005e2000ba00008 */
[----:B------:R2:W-:Y:S01]  /*46f0*/  UTCHMMA.2CTA gdesc[UR16], gdesc[UR18], tmem[UR8], tmem[UR70], idesc[UR71], UPT ;  /* 0x00ff4612100075ea */ /* 0x0005e2000ba00008 */
[----:B------:R2:W-:Y:S01]  /*4700*/  UTCHMMA.2CTA gdesc[UR4], gdesc[UR10], tmem[UR8], tmem[UR68], idesc[UR69], UPT ;  /* 0x00ff440a040075ea */ /* 0x0005e2000ba00008 */
[----:B------:R2:W-:Y:S09]  /*4710*/  UTCBAR.2CTA.MULTICAST [UR63], URZ, UR65 ;  /* 0x000000ff3f0073e9 */ /* 0x0005f20008200841 */
[----:B------:R-:W-:Y:S01]  /*4720*/  UISETP.NE.AND UP0, UPT, UR60, UR64, UPT ;  /* 0x000000403c00728c */ /* 0x000fe2000bf05270 */
[----:B-1----:R-:W-:Y:S08]  /*4730*/  UMOV UR7, UR9 ;  /* 0x0000000900077c82 */ /* 0x002ff00008000000 */
[----:B---3--:R-:W-:Y:S05]  /*4740*/  BRA.U UP0, `(.L_x_77) ;  /* 0xfffffff900447547 */ /* 0x008fea000b83ffff */
.L_x_74:
[----:B--2---:R-:W-:Y:S01]  /*4750*/  R2UR UR4, R4 ;  /* 0x00000000040472ca */ /* 0x004fe200000e0000 */
[----:B------:R-:W-:Y:S01]  /*4760*/  UMOV UR60, UR64 ;  /* 0x00000040003c7c82 */ /* 0x000fe20008000000 */
[----:B------:R-:W-:-:S11]  /*4770*/  R2UR UR5, R13 ;  /* 0x000000000d0572ca */ /* 0x000fd600000e0000 */
[----:B------:R-:W-:-:S09]  /*4780*/  UIADD3 UR4, UPT, UPT, UR4, 0xa0, URZ ;  /* 0x000000a004047890 */ /* 0x000fd2000fffe0ff */
[----:B------:R2:W-:Y:S01]  /*4790*/  UTCBAR.2CTA.MULTICAST [UR4], URZ, UR5 ;  /* 0x000000ff040073e9 */ /* 0x0005e20008200805 */
[----:B------:R-:W-:Y:S02]  /*47a0*/  NOP ;  /* 0x0000000000007918 */ /* 0x000fe40000000000 */
.L_x_72:
[----:B--2---:R-:W-:Y:S02]  /*47b0*/  R2UR UR4, R14 ;  /* 0x000000000e0472ca */ /* 0x004fe400000e0000 */
[----:B------:R-:W-:-:S04]  /*47c0*/  ISETP.NE.AND P0, PT, R10, 0x2, PT ;  /* 0x000000020a00780c */ /* 0x000fc80003f05270 */
[----:B------:R-:W-:Y:S02]  /*47d0*/  SEL R4, RZ, 0x1, P0 ;  /* 0x00000001ff047807 */ /* 0x000fe40000000000 */
[----:B------:R-:W-:Y:S02]  /*47e0*/  SEL R10, R10, RZ, P0 ;  /* 0x000000ff0a0a7207 */ /* 0x000fe40000000000 */
[----:B------:R-:W-:-:S03]  /*47f0*/  LOP3.LUT R9, R9, R4, RZ, 0x3c, !PT ;  /* 0x0000000409097212 */ /* 0x000fc600078e3cff */
[----:B------:R-:W-:-:S04]  /*4800*/  UIADD3 UR4, UPT, UPT, UR4, 0x1, URZ ;  /* 0x0000000104047890 */ /* 0x000fc8000fffe0ff */
[----:B------:R-:W-:-:S04]  /*4810*/  UISETP.NE.AND UP0, UPT, UR4, 0x4, UPT ;  /* 0x000000040400788c */ /* 0x000fc8000bf05270 */
[----:B------:R-:W-:Y:S02]  /*4820*/  USEL UR5, URZ, 0x1, UP0 ;  /* 0x00000001ff057887 */ /* 0x000fe40008000000 */
[----:B------:R-:W-:-:S04]  /*4830*/  USEL UR4, UR4, URZ, UP0 ;  /* 0x000000ff04047287 */ /* 0x000fc80008000000 */
[----:B------:R-:W-:Y:S02]  /*4840*/  LOP3.LUT R11, R11, UR5, RZ, 0x3c, !PT ;  /* 0x000000050b0b7c12 */ /* 0x000fe4000f8e3cff */
[----:B------:R-:W-:Y:S01]  /*4850*/  IMAD.U32 R14, RZ, RZ, UR4 ;  /* 0x00000004ff0e7e24 */ /* 0x000fe2000f8e00ff */
[----:B------:R-:W-:Y:S06]  /*4860*/  @P1 BRA `(.L_x_78) ;  /* 0xfffffff4005c1947 */ /* 0x000fec000383ffff */
[----:B------:R-:W2:Y:S01]  /*4870*/  S2UR UR8, SR_CgaCtaId ;  /* 0x00000000000879c3 */ /* 0x000ea20000008800 */
[----:B------:R-:W-:Y:S02]  /*4880*/  ELECT P0, URZ, PT ;  /* 0x0000000000ff782f */ /* 0x000fe40003800000 */
[----:B------:R-:W-:Y:S01]  /*4890*/  R2UR UR5, R2 ;  /* 0x00000000020572ca */ /* 0x000fe200000e0000 */
[----:B------:R-:W-:Y:S01]  /*48a0*/  UMOV UR4, 0x40 ;  /* 0x0000004000047882 */ /* 0x000fe20000000000 */
[----:B------:R-:W-:-:S03]  /*48b0*/  IMAD.MOV.U32 R2, RZ, RZ, 0x1 ;  /* 0x00000001ff027424 */ /* 0x000fc600078e00ff */
[----:B------:R-:W-:Y:S08]  /*48c0*/  UVIRTCOUNT.DEALLOC.SMPOOL 0x80 ;  /* 0x000000800000784c */ /* 0x000ff00000000000 */
[----:B------:R-:W-:Y:S02]  /*48d0*/  UISETP.NE.AND UP1, UPT, UR5, URZ, UPT ;  /* 0x000000ff0500728c */ /* 0x000fe4000bf25270 */
[----:B--2---:R-:W-:-:S09]  /*48e0*/  ULEA UR8, UR8, UR4, 0x18 ;  /* 0x0000000408087291 */ /* 0x004fd2000f8ec0ff */
[----:B------:R2:W-:Y:S01]  /*48f0*/  @P0 STS.U8 [UR8+0x1c], R2 ;  /* 0x00001c02ff000988 */ /* 0x0005e20008000008 */
[----:B------:R-:W-:Y:S05]  /*4900*/  BRA.U UP1, `(.L_x_79) ;  /* 0x0000000101a87547 */ /* 0x000fea000b800000 */
[----:B------:R-:W-:Y:S01]  /*4910*/  R2UR UR4, R14 ;  /* 0x000000000e0472ca */ /* 0x000fe200000e0000 */
[----:B------:R-:W-:Y:S01]  /*4920*/  UIADD3 UR7, UPT, UPT, UR62, 0xc0, URZ ;  /* 0x000000c03e077890 */ /* 0x000fe2000fffe0ff */
[----:B-1----:R-:W-:-:S11]  /*4930*/  SHF.L.U32 R3, R11, 0x1f, RZ ;  /* 0x0000001f0b037819 */ /* 0x002fd600000006ff */
[----:B------:R-:W-:-:S09]  /*4940*/  ULEA UR4, UR4, UR7, 0x3 ;  /* 0x0000000704047291 */ /* 0x000fd2000f8e18ff */
[----:B------:R-:W1:Y:S02]  /*4950*/  SYNCS.PHASECHK.TRANS64.TRYWAIT P0, [UR4], R3 ;  /* 0x00000003ff0075a7 */ /* 0x000e640008001104 */
[----:B-1----:R-:W-:Y:S05]  /*4960*/  @!P0 BRA `(.L_x_80) ;  /* 0x0000004000a48947 */ /* 0x002fea0003800000 */
.L_x_160:
[----:B------:R-:W-:-:S13]  /*4970*/  R2UR UR4, R14 ;  /* 0x000000000e0472ca */ /* 0x000fda00000e0000 */
[----:B------:R-:W-:-:S04]  /*4980*/  UIADD3 UR4, UPT, UPT, UR4, 0x1, URZ ;  /* 0x0000000104047890 */ /* 0x000fc8000fffe0ff */
[----:B------:R-:W-:-:S04]  /*4990*/  UISETP.NE.AND UP0, UPT, UR4, 0x4, UPT ;  /* 0x000000040400788c */ /* 0x000fc8000bf05270 */
[----:B------:R-:W-:Y:S02]  /*49a0*/  USEL UR6, URZ, 0x1, UP0 ;  /* 0x00000001ff067887 */ /* 0x000fe40008000000 */
[----:B------:R-:W-:-:S04]  /*49b0*/  USEL UR4, UR4, URZ, UP0 ;  /* 0x000000ff04047287 */ /* 0x000fc80008000000 */
[----:B------:R-:W-:Y:S01]  /*49c0*/  ULEA UR5, UR4, UR7, 0x3 ;  /* 0x0000000704057291 */ /* 0x000fe2000f8e18ff */
[----:B-1----:R-:W-:-:S04]  /*49d0*/  LOP3.LUT R3, R11, UR6, RZ, 0x3c, !PT ;  /* 0x000000060b037c12 */ /* 0x002fc8000f8e3cff */
[----:B------:R-:W-:-:S04]  /*49e0*/  SHF.L.U32 R5, R3, 0x1f, RZ ;  /* 0x0000001f03057819 */ /* 0x000fc800000006ff */
[----:B------:R-:W1:Y:S02]  /*49f0*/  SYNCS.PHASECHK.TRANS64.TRYWAIT P0, [UR5], R5 ;  /* 0x00000005ff0075a7 */ /* 0x000e640008001105 */
[----:B-1----:R-:W-:Y:S05]  /*4a00*/  @!P0 BRA `(.L_x_81) ;  /* 0x0000004000948947 */ /* 0x002fea0003800000 */
.L_x_162:
        /* <DEDUP_REMOVED lines=9> */
.L_x_164:
[----:B------:R-:W-:-:S04]  /*4aa0*/  UIADD3 UR4, UPT, UPT, UR4, 0x1, URZ ;  /* 0x0000000104047890 */ /* 0x000fc8000fffe0ff */
[----:B------:R-:W-:-:S04]  /*4ab0*/  UISETP.NE.AND UP0, UPT, UR4, 0x4, UPT ;  /* 0x000000040400788c */ /* 0x000fc8000bf05270 */
[----:B------:R-:W-:Y:S02]  /*4ac0*/  USEL UR5, URZ, 0x1, UP0 ;  /* 0x00000001ff057887 */ /* 0x000fe40008000000 */
[----:B------:R-:W-:-:S04]  /*4ad0*/  USEL UR4, UR4, URZ, UP0 ;  /* 0x000000ff04047287 */ /* 0x000fc80008000000 */
[----:B------:R-:W-:Y:S01]  /*4ae0*/  ULEA UR4, UR4, UR7, 0x3 ;  /* 0x0000000704047291 */ /* 0x000fe2000f8e18ff */
[----:B------:R-:W-:-:S04]  /*4af0*/  LOP3.LUT R3, R3, UR5, RZ, 0x3c, !PT ;  /* 0x0000000503037c12 */ /* 0x000fc8000f8e3cff */
[----:B------:R-:W-:Y:S01]  /*4b00*/  SHF.L.U32 R3, R3, 0x1f, RZ ;  /* 0x0000001f03037819 */ /* 0x000fe200000006ff */
[----:B-12---:R-:W-:-:S04]  /*4b10*/  IMAD.U32 R2, RZ, RZ, UR4 ;  /* 0x00000004ff027e24 */ /* 0x006fc8000f8e00ff */
[----:B------:R1:W2:Y:S03]  /*4b20*/  SYNCS.PHASECHK.TRANS64.TRYWAIT P0, [R2+URZ], R3 ;  /* 0x00000003020075a7 */ /* 0x0002a600080011ff */
[----:B--2---:R-:W-:Y:S05]  /*4b30*/  @!P0 NANOSLEEP.SYNCS 0x989680 ;  /* 0x009896800000895d */ /* 0x004fea0003900000 */
[----:B------:R-:W2:Y:S02]  /*4b40*/  @!P0 SYNCS.PHASECHK.TRANS64 P0, [R2+URZ], R3 ;  /* 0x00000003020085a7 */ /* 0x000ea400080010ff */
[----:B--2---:R-:W-:Y:S05]  /*4b50*/  @P0 BRA `(.L_x_83) ;  /* 0x0000000000240947 */ /* 0x004fea0003800000 */
.L_x_84:
[----:B--2---:R2:W3:Y:S02]  /*4b60*/  SYNCS.PHASECHK.TRANS64.TRYWAIT P0, [R2+URZ], R3 ;  /* 0x00000003020075a7 */ /* 0x0044e400080011ff */
[----:B---3--:R-:W-:Y:S05]  /*4b70*/  @!P0 NANOSLEEP.SYNCS 0x989680 ;  /* 0x009896800000895d */ /* 0x008fea0003900000 */
[----:B------:R-:W3:Y:S02]  /*4b80*/  @!P0 SYNCS.PHASECHK.TRANS64 P0, [R2+URZ], R3 ;  /* 0x00000003020085a7 */ /* 0x000ee400080010ff */
[----:B---3--:R-:W-:Y:S05]  /*4b90*/  @!P0 BRA `(.L_x_84) ;  /* 0xfffffffc00f08947 */ /* 0x008fea000383ffff */
[----:B------:R-:W-:Y:S05]  /*4ba0*/  BRA `(.L_x_83) ;  /* 0x0000000000107947 */ /* 0x000fea0003800000 */
.L_x_79:
[----:B------:R-:W-:Y:S01]  /*4bb0*/  R2UR UR5, R0 ;  /* 0x00000000000572ca */ /* 0x000fe200000e0000 */
[----:B------:R-:W-:-:S12]  /*4bc0*/  UIADD3 UR4, UPT, UPT, UR62, 0x100, URZ ;  /* 0x000001003e047890 */ /* 0x000fd8000fffe0ff */
[----:B------:R-:W-:-:S09]  /*4bd0*/  UPRMT UR4, UR5, 0x654, UR4 ;  /* 0x0000065405047896 */ /* 0x000fd20008000004 */
[----:B------:R-:W-:Y:S03]  /*4be0*/  SYNCS.ARRIVE.TRANS64.RED.A1T0 RZ, [UR4], RZ ;  /* 0x000000ffffff79a7 */ /* 0x000fe60008100404 */
.L_x_83:
[----:B-12---:R-:W-:Y:S01]  /*4bf0*/  SHF.L.U32 R3, RZ, 0x1f, RZ ;  /* 0x0000001fff037819 */ /* 0x006fe200000006ff */
[----:B------:R-:W-:Y:S01]  /*4c00*/  UIADD3 UR4, UPT, UPT, UR62, 0x100, URZ ;  /* 0x000001003e047890 */ /* 0x000fe2000fffe0ff */
[----:B------:R-:W-:Y:S02]  /*4c10*/  PLOP3.LUT P0, PT, PT, PT, UP1, 0x80, 0x8 ;  /* 0x000000000008781c */ /* 0x000fe40003f0f018 */
[----:B------:R-:W1:Y:S02]  /*4c20*/  SYNCS.PHASECHK.TRANS64.TRYWAIT P1, [UR62+0x100], R3 ;  /* 0x00010003ff0075a7 */ /* 0x000e64000802113e */
[----:B-1----:R-:W-:Y:S09]  /*4c30*/  @!P1 BRA `(.L_x_85) ;  /* 0x0000004000389947 */ /* 0x002ff20003800000 */
.L_x_166:
[----:B------:R-:W-:Y:S02]  /*4c40*/  R2UR UR6, R0 ;  /* 0x00000000000672ca */ /* 0x000fe400000e0000 */
[----:B------:R-:W-:-:S11]  /*4c50*/  R2UR UR5, R16 ;  /* 0x00000000100572ca */ /* 0x000fd600000e0000 */
[----:B------:R-:W-:-:S03]  /*4c60*/  @!UP1 UPRMT UR4, UR6, 0x654, UR4 ;  /* 0x0000065406049896 */ /* 0x000fc60008000004 */
[----:B------:R-:W-:-:S06]  /*4c70*/  UMOV UR6, 0x1 ;  /* 0x0000000100067882 */ /* 0x000fcc0000000000 */
[----:B------:R-:W-:Y:S01]  /*4c80*/  @!P0 SYNCS.ARRIVE.TRANS64.RED.A1T0 RZ, [UR4], RZ ;  /* 0x000000ffffff89a7 */ /* 0x000fe20008100404 */
[----:B------:R-:W-:Y:S01]  /*4c90*/  NOP ;  /* 0x0000000000007918 */ /* 0x000fe20000000000 */
[----:B------:R-:W2:Y:S01]  /*4ca0*/  LDS R0, [UR8+0x14] ;  /* 0x00001408ff007984 */ /* 0x000ea20008000800 */
[----:B------:R-:W-:-:S03]  /*4cb0*/  ULOP3.LUT UR4, UR5, 0xffff, URZ, 0xc0, !UPT ;  /* 0x0000ffff05047892 */ /* 0x000fc6000f8ec0ff */
[----:B------:R-:W-:Y:S01]  /*4cc0*/  UMOV UR5, 0xffff ;  /* 0x0000ffff00057882 */ /* 0x000fe20000000000 */
[----:B------:R-:W-:-:S04]  /*4cd0*/  USHF.R.U32.HI UR4, URZ, 0x5, UR4 ;  /* 0x00000005ff047899 */ /* 0x000fc80008011604 */
[----:B------:R-:W-:Y:S02]  /*4ce0*/  USHF.L.U32 UR5, UR5, UR4, URZ ;  /* 0x0000000405057299 */ /* 0x000fe400080006ff */
[----:B------:R-:W-:-:S04]  /*4cf0*/  USHF.L.U32 UR4, UR6, UR4, URZ ;  /* 0x0000000406047299 */ /* 0x000fc800080006ff */
[----:B--2---:R-:W-:-:S04]  /*4d00*/  LOP3.LUT R0, R0, UR5, RZ, 0xc0, !PT ;  /* 0x0000000500007c12 */ /* 0x004fc8000f8ec0ff */
[----:B------:R-:W-:-:S13]  /*4d10*/  ISETP.NE.AND P0, PT, R0, UR5, PT ;  /* 0x0000000500007c0c */ /* 0x000fda000bf05270 */
[----:B------:R-:W-:Y:S05]  /*4d20*/  @P0 BRA `(.L_x_86) ;  /* 0x0000000000580947 */ /* 0x000fea0003800000 */
[----:B------:R-:W2:Y:S02]  /*4d30*/  LDS R0, [UR8+0x18] ;  /* 0x00001808ff007984 */ /* 0x000ea40008000800 */
[----:B--2---:R-:W-:-:S04]  /*4d40*/  LOP3.LUT R0, R0, UR4, RZ, 0xc0, !PT ;  /* 0x0000000400007c12 */ /* 0x004fc8000f8ec0ff */
[----:B------:R-:W-:-:S13]  /*4d50*/  ISETP.NE.AND P0, PT, R0, UR4, PT ;  /* 0x0000000400007c0c */ /* 0x000fda000bf05270 */
[----:B------:R-:W-:Y:S05]  /*4d60*/  @P0 BRA `(.L_x_87) ;  /* 0x00000000003c0947 */ /* 0x000fea0003800000 */
[----:B-1----:R-:W1:Y:S01]  /*4d70*/  S2R R2, SR_LANEID ;  /* 0x0000000000027919 */ /* 0x002e620000000000 */
[----:B------:R-:W-:Y:S01]  /*4d80*/  ULOP3.LUT UR5, URZ, UR5, URZ, 0x33, !UPT ;  /* 0x00000005ff057292 */ /* 0x000fe2000f8e33ff */
[----:B------:R-:W-:Y:S01]  /*4d90*/  LOP3.LUT R4, RZ, UR4, RZ, 0x33, !PT ;  /* 0x00000004ff047c12 */ /* 0x000fe2000f8e33ff */
[----:B------:R-:W-:Y:S02]  /*4da0*/  VOTEU.ANY UR4, UPT, PT ;  /* 0x0000000000047886 */ /* 0x000fe400038e0100 */
[----:B------:R-:W-:Y:S01]  /*4db0*/  UFLO.U32 UR4, UR4 ;  /* 0x00000004000472bd */ /* 0x000fe200080e0000 */
[----:B------:R-:W2:Y:S01]  /*4dc0*/  REDUX UR6, R4 ;  /* 0x00000000040673c4 */ /* 0x000ea20000000000 */
[----:B------:R-:W-:-:S06]  /*4dd0*/  IMAD.U32 R0, RZ, RZ, UR5 ;  /* 0x00000005ff007e24 */ /* 0x000fcc000f8e00ff */
[----:B------:R3:W-:Y:S01]  /*4de0*/  UTCATOMSWS.AND URZ, UR5 ;  /* 0x0000000500ff79e3 */ /* 0x0007e20008000000 */
[----:B------:R-:W4:Y:S01]  /*4df0*/  REDUX UR7, R0 ;  /* 0x00000000000773c4 */ /* 0x000f220000000000 */
[----:B-1----:R-:W-:Y:S01]  /*4e00*/  ISETP.EQ.U32.AND P0, PT, R2, UR4, PT ;  /* 0x0000000402007c0c */ /* 0x002fe2000bf02070 */
[----:B--2---:R-:W-:Y:S01]  /*4e10*/  IMAD.U32 R2, RZ, RZ, UR6 ;  /* 0x00000006ff027e24 */ /* 0x004fe2000f8e00ff */
[----:B----4-:R-:W-:-:S11]  /*4e20*/  MOV R3, UR7 ;  /* 0x0000000700037c02 */ /* 0x010fd60008000f00 */
[----:B------:R3:W-:Y:S04]  /*4e30*/  @P0 ATOMS.AND RZ, [UR8+0x14], R3 ;  /* 0x00001403ffff098c */ /* 0x0007e8000a800008 */
[----:B------:R3:W-:Y:S01]  /*4e40*/  @P0 ATOMS.AND RZ, [UR8+0x18], R2 ;  /* 0x00001802ffff098c */ /* 0x0007e2000a800008 */
[----:B------:R-:W-:Y:S05]  /*4e50*/  BRA `(.L_x_88) ;  /* 0x0000000000147947 */ /* 0x000fea0003800000 */
.L_x_87:
[----:B-1----:R-:W-:Y:S02]  /*4e60*/  MOV R2, 0x4e80 ;  /* 0x00004e8000027802 */ /* 0x002fe40000000f00 */
[----:B-----5:R-:W-:Y:S05]  /*4e70*/  CALL.REL.NOINC `($__internal_0_$__cuda_sm10x_tcgen05_guardrail_trap_col_being_dealloced_not_returned_by_alloc) ;  /* 0x00000040009c7944 */ /* 0x020fea0003c00000 */
[----:B------:R-:W-:Y:S05]  /*4e80*/  BRA `(.L_x_88) ;  /* 0x0000000000087947 */ /* 0x000fea0003800000 */
.L_x_86:
[----:B-1----:R-:W-:Y:S02]  /*4e90*/  MOV R2, 0x4eb0 ;  /* 0x00004eb000027802 */ /* 0x002fe40000000f00 */
[----:B-----5:R-:W-:Y:S05]  /*4ea0*/  CALL.REL.NOINC `($__internal_2_$__cuda_sm10x_tcgen05_guardrail_trap_unallocated_columns_being_dealloced) ;  /* 0x0000004000a87944 */ /* 0x020fea0003c00000 */
.L_x_88:
[----:B------:R-:W-:Y:S01]  /*4eb0*/  NOP ;  /* 0x0000000000007918 */ /* 0x000fe20000000000 */
[----:B---3--:R-:W-:Y:S05]  /*4ec0*/  EXIT ;  /* 0x000000000000794d */ /* 0x008fea0003800000 */
.L_x_59:
[----:B------:R-:W-:-:S09]  /*4ed0*/  UISETP.NE.OR UP0, UPT, UR20, 0x3, !UP4 ;  /* 0x000000031400788c */ /* 0x000fd2000e705670 */
[----:B------:R-:W-:Y:S05]  /*4ee0*/  BRA.U UP0, `(.L_x_89) ;  /* 0x00000011005c7547 */ /* 0x000fea000b800000 */
[----:B------:R-:W2:Y:S01]  /*4ef0*/  LDCU.64 UR4, c[0x0][0x888] ;  /* 0x00011100ff0477ac */ /* 0x000ea20008000a00 */
[----:B------:R-:W3:Y:S01]  /*4f00*/  LDC.64 R12, c[0x0][0x348] ;  /* 0x0000d200ff0c7b82 */ /* 0x000ee20000000a00 */
[----:B------:R-:W-:Y:S02]  /*4f10*/  HFMA2 R9, -RZ, RZ, 0, 0 ;  /* 0x00000000ff097431 */ /* 0x000fe400000001ff */
[----:B------:R-:W-:Y:S01]  /*4f20*/  IMAD.MOV.U32 R11, RZ, RZ, 0x1 ;  /* 0x00000001ff0b7424 */ /* 0x000fe200078e00ff */
[----:B------:R-:W4:Y:S01]  /*4f30*/  LDCU UR40, c[0x0][0x370] ;  /* 0x00006e00ff2877ac */ /* 0x000f220008000800 */
[----:B------:R-:W-:Y:S01]  /*4f40*/  IMAD.MOV.U32 R10, RZ, RZ, RZ ;  /* 0x000000ffff0a7224 */ /* 0x000fe200078e00ff */
[----:B------:R-:W-:Y:S01]  /*4f50*/  MOV R3, 0x2000 ;  /* 0x0000200000037802 */ /* 0x000fe20000000f00 */
[----:B------:R-:W4:Y:S01]  /*4f60*/  LDCU.128 UR32, c[0x0][0xb10] ;  /* 0x00016200ff2077ac */ /* 0x000f220008000c00 */
[----:B------:R-:W1:Y:S01]  /*4f70*/  LDCU UR38, c[0x0][0x374] ;  /* 0x00006e80ff2677ac */ /* 0x000e620008000800 */
[----:B------:R-:W1:Y:S01]  /*4f80*/  LDCU.64 UR30, c[0x0][0x890] ;  /* 0x00011200ff1e77ac */ /* 0x000e620008000a00 */
[----:B--2---:R-:W-:Y:S01]  /*4f90*/  UISETP.NE.U32.AND UP0, UPT, UR4, URZ, UPT ;  /* 0x000000ff0400728c */ /* 0x004fe2000bf05070 */
[----:B------:R-:W2:Y:S01]  /*4fa0*/  LDCU UR15, c[0x0][0xb0c] ;  /* 0x00016180ff0f77ac */ /* 0x000ea20008000800 */
[----:B------:R-:W3:Y:S01]  /*4fb0*/  LDCU UR44, c[0x0][0xb20] ;  /* 0x00016400ff2c77ac */ /* 0x000ee20008000800 */
[----:B------:R-:W3:Y:S01]  /*4fc0*/  LDCU UR4, c[0x0][0xb30] ;  /* 0x00016600ff0477ac */ /* 0x000ee20008000800 */
[----:B----4-:R-:W-:-:S02]  /*4fd0*/  UIMAD.WIDE.U32 UR6, UR40, UR32, URZ ;  /* 0x00000020280672a5 */ /* 0x010fc4000f8e00ff */
[----:B-1----:R-:W-:Y:S02]  /*4fe0*/  UIMAD.WIDE.U32 UR8, UR38, UR35, URZ ;  /* 0x00000023260872a5 */ /* 0x002fe4000f8e00ff */
[----:B------:R-:W-:Y:S02]  /*4ff0*/  UISETP.NE.U32.AND UP6, UPT, UR30, URZ, UPT ;  /* 0x000000ff1e00728c */ /* 0x000fe4000bfc5070 */
[----:B------:R-:W-:Y:S01]  /*5000*/  UISETP.NE.AND.EX UP5, UPT, UR5, URZ, UPT, UP0 ;  /* 0x000000ff0500728c */ /* 0x000fe2000bfa5300 */
[----:B------:R-:W-:Y:S01]  /*5010*/  UMOV UR21, 0x400 ;  /* 0x0000040000157882 */ /* 0x000fe20000000000 */
[----:B------:R-:W-:Y:S01]  /*5020*/  UISETP.NE.AND UP0, UPT, UR39, 0x1, UPT ;  /* 0x000000012700788c */ /* 0x000fe2000bf05270 */
[----:B------:R-:W-:Y:S01]  /*5030*/  UMOV UR6, UR7 ;  /* 0x0000000700067c82 */ /* 0x000fe20008000000 */
[----:B------:R-:W-:Y:S01]  /*5040*/  UMOV UR41, UR9 ;  /* 0x0000000900297c82 */ /* 0x000fe20008000000 */
[----:B--2---:R-:W-:Y:S01]  /*5050*/  UISETP.NE.AND UP0, UPT, UR15, 0x1, UPT ;  /* 0x000000010f00788c */ /* 0x004fe2000bf05270 */
[----:B------:R-:W-:Y:S01]  /*5060*/  UMOV UR25, URZ ;  /* 0x000000ff00197c82 */ /* 0x000fe20008000000 */
[----:B------:R-:W-:-:S02]  /*5070*/  UPLOP3.LUT UP4, UPT, UPT, UPT, UPT, 0x40, 0x4 ;  /* 0x000000000004789c */ /* 0x000fc40003f8e870 */
[----:B------:R-:W-:Y:S01]  /*5080*/  UISETP.GE.AND UP2, UPT, UR39, 0x1, UPT ;  /* 0x000000012700788c */ /* 0x000fe2000bf46270 */
[----:B------:R-:W1:Y:S01]  /*5090*/  LDCU.64 UR22, c[0x0][0xb28] ;  /* 0x00016500ff1677ac */ /* 0x000e620008000a00 */
[----:B------:R-:W-:Y:S02]  /*50a0*/  ULEA UR21, UR62, UR21, 0x18 ;  /* 0x000000153e157291 */ /* 0x000fe4000f8ec0ff */
[----:B------:R-:W-:Y:S02]  /*50b0*/  UISETP.NE.AND.EX UP6, UPT, UR31, URZ, UPT, UP6 ;  /* 0x000000ff1f00728c */ /* 0x000fe4000bfc5360 */
[----:B------:R-:W-:Y:S02]  /*50c0*/  USHF.R.U32.HI UR42, URZ, UR33, UR6 ;  /* 0x00000021ff2a7299 */ /* 0x000fe40008011606 */
[----:B---3--:R-:W-:Y:S02]  /*50d0*/  USHF.R.U32.HI UR41, URZ, UR44, UR41 ;  /* 0x0000002cff297299 */ /* 0x008fe40008011629 */
[----:B------:R-:W-:-:S02]  /*50e0*/  UISETP.NE.AND UP0, UPT, UR34, 0x1, UPT ;  /* 0x000000012200788c */ /* 0x000fc4000bf05270 */
[----:B------:R-:W-:-:S11]  /*50f0*/  UISETP.NE.AND UP3, UPT, UR4, 0x1, UPT ;  /* 0x000000010400788c */ /* 0x000fd6000bf65270 */
.L_x_98:
[C---:B------:R-:W-:Y:S02]  /*5100*/  LEA R8, R10.reuse, UR21, 0x3 ;  /* 0x000000150a087c11 */ /* 0x040fe4000f8e18ff */
[----:B------:R-:W-:Y:S02]  /*5110*/  SHF.L.U32 R5, R9, 0x1f, RZ ;  /* 0x0000001f09057819 */ /* 0x000fe400000006ff */
[----:B------:R-:W-:Y:S02]  /*5120*/  LEA R6, R10, UR21, 0x4 ;  /* 0x000000150a067c11 */ /* 0x000fe4000f8e20ff */
[----:B--2---:R-:W2:Y:S02]  /*5130*/  SYNCS.PHASECHK.TRANS64.TRYWAIT P0, [R8+URZ+0x80], R5 ;  /* 0x00008005080075a7 */ /* 0x004ea400080011ff */
[----:B--2---:R-:W-:Y:S05]  /*5140*/  @!P0 BRA `(.L_x_90) ;  /* 0x0000003c000c8947 */ /* 0x004fea0003800000 */
.L_x_167:
[----:B--2---:R-:W2:Y:S01]  /*5150*/  LDS.128 R4, [R6+0x110] ;  /* 0x0001100006047984 */ /* 0x004ea20000000c00 */
[----:B------:R-:W-:Y:S01]  /*5160*/  UISETP.GE.AND UP0, UPT, UR39, 0x1, UPT ;  /* 0x000000012700788c */ /* 0x000fe2000bf06270 */
[----:B------:R-:W-:Y:S01]  /*5170*/  @!PT LDS RZ, [RZ] ;  /* 0x00000000fffff984 */ /* 0x000fe20000000800 */
[----:B------:R-:W-:Y:S01]  /*5180*/  @!PT LDS RZ, [RZ] ;  /* 0x00000000fffff984 */ /* 0x000fe20000000800 */
[----:B------:R-:W-:Y:S01]  /*5190*/  @!PT LDS RZ, [RZ] ;  /* 0x00000000fffff984 */ /* 0x000fe20000000800 */
[----:B------:R-:W-:Y:S01]  /*51a0*/  @!PT LDS RZ, [RZ] ;  /* 0x00000000fffff984 */ /* 0x000fe20000000800 */
[----:B------:R3:W-:Y:S06]  /*51b0*/  MEMBAR.ALL.CTA ;  /* 0x0000000000007992 */ /* 0x0007ec0000008000 */
[----:B---3--:R-:W3:Y:S01]  /*51c0*/  FENCE.VIEW.ASYNC.S ;  /* 0x00000000000073c6 */ /* 0x008ee20000000000 */
[----:B--2---:R-:W-:Y:S11]  /*51d0*/  LOP3.LUT P0, RZ, R6, 0x1, RZ, 0xc0, !PT ;  /* 0x0000000106ff7812 */ /* 0x004ff6000780c0ff */
[----:B------:R-:W-:Y:S02]  /*51e0*/  @!UPT UIADD3 URZ, UPT, UPT, URZ, URZ, URZ ;  /* 0x000000fffffff290 */ /* 0x000fe4000fffe0ff */
[----:B---3--:R-:W-:Y:S01]  /*51f0*/  VOTEU.ANY UP2, P0 ;  /* 0x0000000000ff7886 */ /* 0x008fe20000040100 */
[----:B------:R-:W-:Y:S11]  /*5200*/  PLOP3.LUT P0, PT, PT, PT, UP2, 0x80, 0x8 ;  /* 0x000000000008781c */ /* 0x000ff60003f0f028 */
[----:B------:R-:W-:Y:S02]  /*5210*/  @!UPT UIADD3 URZ, UPT, UPT, URZ, URZ, URZ ;  /* 0x000000fffffff290 */ /* 0x000fe4000fffe0ff */
[----:B------:R-:W-:Y:S02]  /*5220*/  @P0 SHF.R.U32.HI R0, RZ, 0x10, R5 ;  /* 0x00000010ff000819 */ /* 0x000fe40000011605 */
[----:B------:R-:W-:Y:S02]  /*5230*/  @P0 MOV R2, R4 ;  /* 0x0000000400020202 */ /* 0x000fe40000000f00 */
[----:B------:R-:W-:Y:S01]  /*5240*/  @P0 R2UR UR4, R0 ;  /* 0x00000000000402ca */ /* 0x000fe200000e0000 */
[----:B------:R-:W-:Y:S01]  /*5250*/  VIADD R0, R8, 0x90 ;  /* 0x0000009008007836 */ /* 0x000fe20000000000 */
[----:B------:R-:W-:Y:S02]  /*5260*/  @P0 LOP3.LUT R4, R5, 0xffff, RZ, 0xc0, !PT ;  /* 0x0000ffff05040812 */ /* 0x000fe400078ec0ff */
[----:B------:R-:W-:Y:S02]  /*5270*/  @P0 R2UR UR6, R2 ;  /* 0x00000000020602ca */ /* 0x000fe400000e0000 */
[----:B------:R-:W-:Y:S02]  /*5280*/  PRMT R0, RZ, 0x654, R0 ;  /* 0x00000654ff007816 */ /* 0x000fe40000000000 */
[----:B------:R-:W-:Y:S02]  /*5290*/  @P0 R2UR UR5, R4 ;  /* 0x00000000040502ca */ /* 0x000fe400000e0000 */
[----:B------:R2:W-:Y:S03]  /*52a0*/  SYNCS.ARRIVE.TRANS64.RED.A1T0 RZ, [R0+URZ], RZ ;  /* 0x000000ff00ff79a7 */ /* 0x0005e600081004ff */
[----:B------:R-:W-:Y:S04]  /*52b0*/  @UP2 UMOV UR29, UR4 ;  /* 0x00000004001d2c82 */ /* 0x000fe80008000000 */
[----:B------:R-:W-:Y:S04]  /*52c0*/  @UP2 UMOV UR14, UR6 ;  /* 0x00000006000e2c82 */ /* 0x000fe80008000000 */
[----:B------:R-:W-:Y:S01]  /*52d0*/  @UP2 UMOV UR13, UR5 ;  /* 0x00000005000d2c82 */ /* 0x000fe20008000000 */
[----:B------:R-:W-:Y:S05]  /*52e0*/  BRA.U !UP0, `(.L_x_91) ;  /* 0x0000000108c07547 */ /* 0x000fea000b800000 */
[----:B------:R-:W-:Y:S02]  /*52f0*/  UIMAD.WIDE.U32 UR8, UR13, UR35, URZ ;  /* 0x000000230d0872a5 */ /* 0x000fe4000f8e00ff */
[----:B------:R-:W-:Y:S02]  /*5300*/  UP2UR UR12, UPR, URZ, 0x4 ;  /* 0x00000004ff0c7883 */ /* 0x000fe40008000000 */
[----:B------:R-:W-:Y:S02]  /*5310*/  UISETP.NE.AND UP2, UPT, UR34, 0x1, UPT ;  /* 0x000000012200788c */ /* 0x000fe4000bf45270 */
[----:B------:R-:W-:Y:S02]  /*5320*/  UIMAD.WIDE.U32 UR10, UR14, UR32, URZ ;  /* 0x000000200e0a72a5 */ /* 0x000fe4000f8e00ff */
[----:B------:R-:W-:Y:S02]  /*5330*/  USEL UR4, UR38, UR41, !UP2 ;  /* 0x0000002926047287 */ /* 0x000fe4000d000000 */
[----:B------:R-:W-:Y:S02]  /*5340*/  UISETP.NE.AND UP0, UPT, UR15, 0x1, UPT ;  /* 0x000000010f00788c */ /* 0x000fe4000bf05270 */
[----:B------:R-:W-:Y:S02]  /*5350*/  UP2UR UR20, UPR, URZ, 0x2 ;  /* 0x00000002ff147883 */ /* 0x000fe40008000000 */
[----:B------:R-:W-:Y:S02]  /*5360*/  UISETP.NE.AND UP1, UPT, UR39, 0x1, UPT ;  /* 0x000000012700788c */ /* 0x000fe4000bf25270 */
[----:B-1----:R-:W-:Y:S02]  /*5370*/  UIMAD.WIDE.U32 UR16, UR4, UR22, URZ ;  /* 0x00000016041072a5 */ /* 0x002fe4000f8e00ff */
[----:B------:R-:W-:Y:S01]  /*5380*/  USEL UR7, UR40, UR42, !UP0 ;  /* 0x0000002a28077287 */ /* 0x000fe2000c000000 */
[----:B------:R-:W-:Y:S02]  /*5390*/  UMOV UR5, UR9 ;  /* 0x0000000900057c82 */ /* 0x000fe40008000000 */
[----:B------:R-:W-:Y:S02]  /*53a0*/  USHF.R.U32.HI UR6, URZ, UR44, UR5 ;  /* 0x0000002cff067299 */ /* 0x000fe40008011605 */
[----:B------:R-:W-:Y:S02]  /*53b0*/  UIMAD.WIDE.U32 UR18, UR7, UR22, URZ ;  /* 0x00000016071272a5 */ /* 0x000fe4000f8e00ff */
[----:B------:R-:W-:Y:S02]  /*53c0*/  USEL UR6, UR13, UR6, !UP2 ;  /* 0x000000060d067287 */ /* 0x000fe4000d000000 */
[----:B------:R-:W-:Y:S01]  /*53d0*/  UISETP.NE.AND UP2, UPT, UR12, URZ, UPT ;  /* 0x000000ff0c00728c */ /* 0x000fe2000bf45270 */
[----:B------:R-:W-:Y:S01]  /*53e0*/  UMOV UR5, UR11 ;  /* 0x0000000b00057c82 */ /* 0x000fe20008000000 */
[----:B------:R-:W-:Y:S02]  /*53f0*/  UIMAD.WIDE.U32 UR10, UR6, UR22, URZ ;  /* 0x00000016060a72a5 */ /* 0x000fe4000f8e00ff */
[----:B------:R-:W-:Y:S03]  /*5400*/  USHF.R.U32.HI UR8, URZ, UR33, UR5 ;  /* 0x00000021ff087299 */ /* 0x000fe60008011605 */
[----:B------:R-:W-:Y:S02]  /*5410*/  UMOV UR5, UR17 ;  /* 0x0000001100057c82 */ /* 0x000fe40008000000 */
[----:B------:R-:W-:Y:S03]  /*5420*/  @UP1 USHF.R.U32.HI UR4, URZ, UR23, UR5 ;  /* 0x00000017ff041299 */ /* 0x000fe60008011605 */
[----:B------:R-:W-:Y:S01]  /*5430*/  UMOV UR5, UR19 ;  /* 0x0000001300057c82 */ /* 0x000fe20008000000 */
[----:B------:R-:W-:Y:S02]  /*5440*/  UIMAD UR4, UR39, UR4, URZ ;  /* 0x00000004270472a4 */ /* 0x000fe4000f8e02ff */
[----:B------:R-:W-:Y:S02]  /*5450*/  @UP1 USHF.R.U32.HI UR7, URZ, UR23, UR5 ;  /* 0x00000017ff071299 */ /* 0x000fe40008011605 */
[----:B------:R-:W-:Y:S02]  /*5460*/  USEL UR5, UR14, UR8, !UP0 ;  /* 0x000000080e057287 */ /* 0x000fe4000c000000 */
[----:B------:R-:W-:Y:S02]  /*5470*/  UIMAD UR8, UR39, UR7, URZ ;  /* 0x00000007270872a4 */ /* 0x000fe4000f8e02ff */
[----:B------:R-:W-:Y:S03]  /*5480*/  UISETP.GE.AND UP0, UPT, UR6, UR4, UPT ;  /* 0x000000040600728c */ /* 0x000fe6000bf06270 */
[----:B------:R-:W-:Y:S01]  /*5490*/  UMOV UR4, UR11 ;  /* 0x0000000b00047c82 */ /* 0x000fe20008000000 */
[----:B------:R-:W-:Y:S02]  /*54a0*/  UISETP.GE.OR UP0, UPT, UR5, UR8, UP0 ;  /* 0x000000080500728c */ /* 0x000fe40008706670 */
[----:B------:R-:W-:Y:S02]  /*54b0*/  USHF.R.U32.HI UR4, URZ, UR23, UR4 ;  /* 0x00000017ff047299 */ /* 0x000fe40008011604 */
[----:B------:R-:W-:Y:S02]  /*54c0*/  UIMAD.WIDE.U32 UR8, UR5, UR22, URZ ;  /* 0x00000016050872a5 */ /* 0x000fe4000f8e00ff */
[----:B------:R-:W-:Y:S04]  /*54d0*/  USEL UR10, UR6, UR4, !UP1 ;  /* 0x00000004060a7287 */ /* 0x000fe8000c800000 */
[----:B------:R-:W-:Y:S01]  /*54e0*/  UIADD3 UR11, UPT, UPT, -UR10, URZ, URZ ;  /* 0x000000ff0a0b7290 */ /* 0x000fe2000fffe1ff */
[----:B------:R-:W-:Y:S02]  /*54f0*/  @!UP0 UMOV UR4, UR9 ;  /* 0x0000000900048c82 */ /* 0x000fe40008000000 */
[----:B------:R-:W-:Y:S02]  /*5500*/  @!UP0 USHF.R.U32.HI UR4, URZ, UR23, UR4 ;  /* 0x00000017ff048299 */ /* 0x000fe40008011604 */
[----:B------:R-:W-:Y:S02]  /*5510*/  UIMAD UR8, UR39, UR11, UR6 ;  /* 0x0000000b270872a4 */ /* 0x000fe4000f8e0206 */
[----:B------:R-:W-:Y:S02]  /*5520*/  @!UP0 USEL UR4, UR5, UR4, !UP1 ;  /* 0x0000000405048287 */ /* 0x000fe4000c800000 */
[----:B------:R-:W-:Y:S02]  /*5530*/  UISETP.NE.AND UP1, UPT, UR20, URZ, UPT ;  /* 0x000000ff1400728c */ /* 0x000fe4000bf25270 */
[----:B------:R-:W-:Y:S02]  /*5540*/  @!UP0 UIMAD UR7, UR7, UR8, UR4 ;  /* 0x00000008070782a4 */ /* 0x000fe4000f8e0204 */
[----:B------:R-:W-:Y:S02]  /*5550*/  @!UP0 UIADD3 UR9, UPT, UPT, UR10, -UR4, URZ ;  /* 0x800000040a098290 */ /* 0x000fe4000fffe0ff */
[----:B------:R-:W-:Y:S02]  /*5560*/  UIADD3 UR8, UPT, UPT, -UR6, URZ, URZ ;  /* 0x000000ff06087290 */ /* 0x000fe4000fffe1ff */
[----:B------:R-:W-:Y:S02]  /*5570*/  UIADD3 UR4, UPT, UPT, -UR5, URZ, URZ ;  /* 0x000000ff05047290 */ /* 0x000fe4000fffe1ff */
[----:B------:R-:W-:Y:S03]  /*5580*/  @!UP0 UIMAD UR6, UR9, UR39, UR5 ;  /* 0x00000027090682a4 */ /* 0x000fe6000f8e0205 */
[----:B------:R-:W-:Y:S01]  /*5590*/  @!UP0 UMOV UR5, UR7 ;  /* 0x0000000700058c82 */ /* 0x000fe20008000000 */
[----:B------:R-:W-:Y:S02]  /*55a0*/  UIMAD UR7, UR15, UR4, UR14 ;  /* 0x000000040f0772a4 */ /* 0x000fe4000f8e020e */
[----:B------:R-:W-:Y:S02]  /*55b0*/  UIMAD UR4, UR34, UR8, UR13 ;  /* 0x00000008220472a4 */ /* 0x000fe4000f8e020d */
[----:B------:R-:W-:Y:S02]  /*55c0*/  UIMAD UR14, UR5, UR15, UR7 ;  /* 0x0000000f050e72a4 */ /* 0x000fe4000f8e0207 */
[----:B------:R-:W-:Y:S11]  /*55d0*/  UIMAD UR13, UR6, UR34, UR4 ;  /* 0x00000022060d72a4 */ /* 0x000ff6000f8e0204 */
[----:B------:R-:W-:Y:S01]  /*55e0*/  @!UPT UIADD3 URZ, UPT, UPT, URZ, URZ, URZ ;  /* 0x000000fffffff290 */ /* 0x000fe2000fffe0ff */
.L_x_91:
[----:B------:R-:W3:Y:S01]  /*55f0*/  @!UP3 LDCU.128 UR8, c[0x0][0xb10] ;  /* 0x00016200ff08b7ac */ /* 0x000ee20008000c00 */
[----:B------:R-:W-:Y:S04]  /*5600*/  ISETP.NE.U32.AND P0, PT, RZ, UR30, PT ;  /* 0x0000001eff007c0c */ /* 0x000fe8000bf05070 */
[----:B------:R-:W-:Y:S01]  /*5610*/  ISETP.NE.AND.EX P0, PT, RZ, UR31, PT, P0 ;  /* 0x0000001fff007c0c */ /* 0x000fe2000bf05300 */
[----:B------:R-:W4:Y:S01]  /*5620*/  @!UP3 LDCU UR5, c[0x0][0xb0c] ;  /* 0x00016180ff05b7ac */ /* 0x000f220008000800 */
[----:B------:R-:W-:Y:S02]  /*5630*/  USHF.L.U32 UR26, UR26, 0x6, URZ ;  /* 0x000000061a1a7899 */ /* 0x000fe400080006ff */
[----:B------:R-:W-:Y:S02]  /*5640*/  USHF.L.U32 UR27, UR27, 0x6, URZ ;  /* 0x000000061b1b7899 */ /* 0x000fe400080006ff */
[----:B---3--:R-:W-:Y:S07]  /*5650*/  UIMAD.WIDE.U32 UR6, UR14, UR8, URZ ;  /* 0x000000080e0672a5 */ /* 0x008fee000f8e00ff */
[----:B------:R-:W-:Y:S01]  /*5660*/  @!UP3 UMOV UR4, UR7 ;  /* 0x000000070004bc82 */ /* 0x000fe20008000000 */
[----:B----4-:R-:W-:Y:S02]  /*5670*/  @!UP3 UISETP.NE.AND UP0, UPT, UR5, 0x1, UPT ;  /* 0x000000010500b88c */ /* 0x010fe4000bf05270 */
[----:B------:R-:W-:Y:S02]  /*5680*/  @!UP3 USHF.R.U32.HI UR4, URZ, UR9, UR4 ;  /* 0x00000009ff04b299 */ /* 0x000fe40008011604 */
[----:B------:R-:W-:Y:S02]  /*5690*/  UIMAD.WIDE.U32 UR6, UR13, UR11, URZ ;  /* 0x0000000b0d0672a5 */ /* 0x000fe4000f8e00ff */
[----:B------:R-:W-:Y:S02]  /*56a0*/  @!UP3 USEL UR8, UR14, UR4, !UP0 ;  /* 0x000000040e08b287 */ /* 0x000fe4000c000000 */
[----:B------:R-:W-:Y:S03]  /*56b0*/  @!UP3 UISETP.NE.AND UP0, UPT, UR10, 0x1, UPT ;  /* 0x000000010a00b88c */ /* 0x000fe6000bf05270 */
[----:B------:R-:W-:Y:S02]  /*56c0*/  @!UP3 UMOV UR6, UR7 ;  /* 0x000000070006bc82 */ /* 0x000fe40008000000 */
[----:B------:R-:W3:Y:S02]  /*56d0*/  @!UP3 LDCU UR4, c[0x0][0xb20] ;  /* 0x00016400ff04b7ac */ /* 0x000ee40008000800 */
[----:B---3--:R-:W-:Y:S04]  /*56e0*/  @!UP3 USHF.R.U32.HI UR6, URZ, UR4, UR6 ;  /* 0x00000004ff06b299 */ /* 0x008fe80008011606 */
[----:B------:R-:W-:Y:S04]  /*56f0*/  @!UP3 USEL UR6, UR13, UR6, !UP0 ;  /* 0x000000060d06b287 */ /* 0x000fe8000c000000 */
[----:B------:R-:W-:Y:S02]  /*5700*/  @!UP3 UIADD3 UR4, UPT, UPT, -UR8, UR6, URZ ;  /* 0x000000060804b290 */ /* 0x000fe4000fffe1ff */
[----:B------:R-:W-:Y:S02]  /*5710*/  @!UP3 UIADD3 UR6, UPT, UPT, UR8, -UR6, URZ ;  /* 0x800000060806b290 */ /* 0x000fe4000fffe0ff */
[----:B------:R-:W-:Y:S02]  /*5720*/  @!UP3 UIMAD UR14, UR4, UR5, UR14 ;  /* 0x00000005040eb2a4 */ /* 0x000fe4000f8e020e */
[----:B------:R-:W-:Y:S01]  /*5730*/  @!UP3 UIMAD UR13, UR6, UR10, UR13 ;  /* 0x0000000a060db2a4 */ /* 0x000fe2000f8e020d */
[----:B------:R-:W-:Y:S11]  /*5740*/  BRA.U UP4, `(.L_x_92) ;  /* 0x0000000104107547 */ /* 0x000ff6000b800000 */
[----:B--2---:R-:W-:Y:S04]  /*5750*/  MOV R0, UR43 ;  /* 0x0000002b00007c02 */ /* 0x004fe80008000f00 */
[----:B------:R-:W-:Y:S04]  /*5760*/  SHF.L.U32 R5, R0, 0x1f, RZ ;  /* 0x0000001f00057819 */ /* 0x000fe800000006ff */
[----:B------:R-:W2:Y:S02]  /*5770*/  SYNCS.PHASECHK.TRANS64.TRYWAIT P1, [UR21+0x78], R5 ;  /* 0x00007805ff0075a7 */ /* 0x000ea40008021115 */
[----:B--2---:R-:W-:Y:S05]  /*5780*/  @!P1 BRA `(.L_x_93) ;  /* 0x0000003400909947 */ /* 0x004fea0003800000 */
.L_x_92:
[----:B------:R-:W-:Y:S05]  /*5790*/  BRA.U !UP6, `(.L_x_94) ;  /* 0x000000010e387547 */ /* 0x000fea000b800000 */
[----:B------:R-:W-:Y:S01]  /*57a0*/  UPLOP3.LUT UP1, UPT, UPT, UPT, UP5, 0x80, 0x8 ;  /* 0x000000000008789c */ /* 0x000fe20003f2f050 */
[----:B--2---:R-:W-:Y:S01]  /*57b0*/  HFMA2 R0, -RZ, RZ, 0, 5.9604644775390625e-08 ;  /* 0x00000001ff007431 */ /* 0x004fe200000001ff */
[----:B------:R-:W2:Y:S01]  /*57c0*/  LDCU.64 UR8, c[0x0][0x358] ;  /* 0x00006b00ff0877ac */ /* 0x000ea20008000a00 */
[----:B------:R-:W-:Y:S03]  /*57d0*/  IMAD.MOV.U32 R27, RZ, RZ, 0x1 ;  /* 0x00000001ff1b7424 */ /* 0x000fe600078e00ff */
[----:B------:R-:W-:Y:S05]  /*57e0*/  PLOP3.LUT P1, PT, PT, PT, UP1, 0x80, 0x8 ;  /* 0x000000000008781c */ /* 0x000fea0003f2f018 */
[----:B------:R-:W3:Y:S01]  /*57f0*/  @UP1 LDCU.64 UR4, c[0x0][0x888] ;  /* 0x00011100ff0417ac */ /* 0x000ee20008000a00 */
[----:B------:R-:W-:Y:S07]  /*5800*/  @UP1 UIMAD UR6, UR60, UR30, URZ ;  /* 0x0000001e3c0612a4 */ /* 0x000fee000f8e02ff */
[----:B------:R-:W-:Y:S01]  /*5810*/  @!P1 PRMT R27, R0, 0x7610, R27 ;  /* 0x00007610001b9816 */ /* 0x000fe2000000001b */
[----:B---3--:R-:W-:Y:S06]  /*5820*/  @UP1 UIMAD.WIDE UR4, UR6, 0x4, UR4 ;  /* 0x00000004060418a5 */ /* 0x008fec000f8e0204 */
[----:B------:R-:W-:Y:S01]  /*5830*/  IMAD.U32 R4, RZ, RZ, UR4 ;  /* 0x00000004ff047e24 */ /* 0x000fe2000f8e00ff */
[----:B------:R-:W-:Y:S04]  /*5840*/  MOV R5, UR5 ;  /* 0x0000000500057c02 */ /* 0x000fe80008000f00 */
[----:B------:R-:W3:Y:S01]  /*5850*/  @!UP1 LDCU UR4, c[0x0][0x880] ;  /* 0x00011000ff0497ac */ /* 0x000ee20008000800 */
[----:B--2--5:R4:W5:Y:S02]  /*5860*/  @P1 LDG.E R26, desc[UR8][R4.64] ;  /* 0x00000008041a1981 */ /* 0x024964000c1e1900 */
[----:B---34-:R-:W-:Y:S07]  /*5870*/  @!P1 IMAD.U32 R26, RZ, RZ, UR4 ;  /* 0x00000004ff1a9e24 */ /* 0x018fee000f8e00ff */
.L_x_94:
[----:B-----5:R-:W-:Y:S01]  /*5880*/  @!P0 FSETP.EQ.AND P2, PT, R26, RZ, PT ;  /* 0x000000ff1a00820b */ /* 0x020fe20003f42000 */
[----:B------:R-:W-:Y:S01]  /*5890*/  @!UPT UIADD3 URZ, UPT, UPT, URZ, URZ, URZ ;  /* 0x000000fffffff290 */ /* 0x000fe2000fffe0ff */
[----:B------:R-:W-:Y:S11]  /*58a0*/  @!P0 BRA `(.L_x_95) ;  /* 0x0000000000148947 */ /* 0x000ff60003800000 */
[----:B------:R-:W-:Y:S02]  /*58b0*/  LOP3.LUT P0, RZ, R27, 0xff, RZ, 0xc0, !PT ;  /* 0x000000ff1bff7812 */ /* 0x000fe4000780c0ff */
[----:B------:R-:W-:Y:S04]  /*58c0*/  PLOP3.LUT P2, PT, PT, PT, UP1, 0x80, 0x8 ;  /* 0x000000000008781c */ /* 0x000fe80003f4f018 */
[----:B------:R-:W-:Y:S07]  /*58d0*/  PLOP3.LUT P2, PT, P2, PT, PT, 0x8, 0x80 ;  /* 0x000000000080781c */ /* 0x000fee000174e170 */
[----:B------:R-:W-:Y:S11]  /*58e0*/  @P0 FSETP.EQ.AND P2, PT, R26, RZ, PT ;  /* 0x000000ff1a00020b */ /* 0x000ff60003f42000 */
[----:B------:R-:W-:Y:S02]  /*58f0*/  @!UPT UIADD3 URZ, UPT, UPT, URZ, URZ, URZ ;  /* 0x000000fffffff290 */ /* 0x000fe4000fffe0ff */
.L_x_95:
[----:B------:R-:W-:Y:S01]  /*5900*/  ULEA UR4, UR25, UR21, 0x3 ;  /* 0x0000001519047291 */ /* 0x000fe2000f8e18ff */
[----:B--2---:R-:W-:Y:S02]  /*5910*/  SHF.L.U32 R5, R11, 0x1f, RZ ;  /* 0x0000001f0b057819 */ /* 0x004fe400000006ff */
[----:B------:R-:W-:Y:S04]  /*5920*/  ELECT P1, URZ, PT ;  /* 0x0000000000ff782f */ /* 0x000fe80003820000 */
[----:B------:R-:W-:Y:S02]  /*5930*/  PLOP3.LUT P1, PT, P2, P1, PT, 0xf2, 0x2f ;  /* 0x00000000002f781c */ /* 0x000fe40001723e72 */
[----:B------:R-:W2:Y:S02]  /*5940*/  SYNCS.PHASECHK.TRANS64.TRYWAIT P0, [UR4+0x58], R5 ;  /* 0x00005805ff0075a7 */ /* 0x000ea40008001104 */
[----:B--2---:R-:W-:Y:S09]  /*5950*/  @!P0 BRA `(.L_x_96) ;  /* 0x0000003400348947 */ /* 0x004ff20003800000 */
.L_x_170:
[----:B------:R-:W-:Y:S01]  /*5960*/  VOTEU.ALL UP0, P1 ;  /* 0x0000000000ff7886 */ /* 0x000fe20000800000 */
[----:B------:R-:W-:Y:S01]  /*5970*/  @!P1 IADD3 R4, P0, PT, R12, 0x580, RZ ;  /* 0x000005800c049810 */ /* 0x000fe20007f1e0ff */
[----:B------:R-:W-:Y:S01]  /*5980*/  UMOV UR36, 0x0 ;  /* 0x0000000000247882 */ /* 0x000fe20000000000 */
[----:B------:R-:W-:Y:S01]  /*5990*/  UMOV UR37, 0x10000000 ;  /* 0x1000000000257882 */ /* 0x000fe20000000000 */
[----:B------:R-:W-:Y:S01]  /*59a0*/  UMOV UR28, UR60 ;  /* 0x0000003c001c7c82 */ /* 0x000fe20008000000 */
[----:B------:R-:W-:Y:S01]  /*59b0*/  @!UP0 ULEA UR5, UR25, UR21, 0xd ;  /* 0x0000001519058291 */ /* 0x000fe2000f8e68ff */
[----:B------:R-:W-:Y:S01]  /*59c0*/  @!P1 IMAD.X R2, RZ, RZ, R13, P0 ;  /* 0x000000ffff029224 */ /* 0x000fe200000e060d */
[----:B------:R-:W-:Y:S01]  /*59d0*/  @!UP0 UIADD3 UR10, UPT, UPT, UR26, 0x20, URZ ;  /* 0x000000201a0a8890 */ /* 0x000fe2000fffe0ff */
[----:B------:R-:W-:Y:S01]  /*59e0*/  @!P1 R2UR UR7, R4 ;  /* 0x00000000040792ca */ /* 0x000fe200000e0000 */
[----:B------:R-:W-:Y:S01]  /*59f0*/  @!UP0 UIADD3 UR24, UPT, UPT, UR5, 0x200, URZ ;  /* 0x0000020005188890 */ /* 0x000fe2000fffe0ff */
[----:B------:R-:W-:Y:S01]  /*5a00*/  VIADD R10, R10, 0x1 ;  /* 0x000000010a0a7836 */ /* 0x000fe20000000000 */
[----:B------:R-:W-:Y:S02]  /*5a10*/  @!UP0 UIADD3 UR8, UPT, UPT, UR5, 0x1200, URZ ;  /* 0x0000120005088890 */ /* 0x000fe4000fffe0ff */
[----:B------:R-:W-:Y:S02]  /*5a20*/  UIADD3 UR5, UPT, UPT, UR25, 0x1, URZ ;  /* 0x0000000119057890 */ /* 0x000fe4000fffe0ff */
[----:B------:R-:W-:Y:S02]  /*5a30*/  UIADD3 UR25, UPT, UPT, UR4, 0x40, URZ ;  /* 0x0000004004197890 */ /* 0x000fe4000fffe0ff */
[----:B------:R-:W-:Y:S01]  /*5a40*/  UISETP.NE.AND UP0, UPT, UR5, 0x3, UPT ;  /* 0x000000030500788c */ /* 0x000fe2000bf05270 */
[----:B------:R-:W-:Y:S01]  /*5a50*/  UMOV UR11, UR27 ;  /* 0x0000001b000b7c82 */ /* 0x000fe20008000000 */
[----:B------:R-:W-:Y:S02]  /*5a60*/  UMOV UR12, UR60 ;  /* 0x0000003c000c7c82 */ /* 0x000fe40008000000 */
[----:B------:R-:W-:Y:S01]  /*5a70*/  USEL UR6, UR5, URZ, UP0 ;  /* 0x000000ff05067287 */ /* 0x000fe20008000000 */
[----:B------:R-:W-:Y:S01]  /*5a80*/  @!P1 R2UR UR5, R2 ;  /* 0x00000000020592ca */ /* 0x000fe200000e0000 */
[----:B------:R-:W-:Y:S01]  /*5a90*/  IMAD.U32 R4, RZ, RZ, UR7 ;  /* 0x00000007ff047e24 */ /* 0x000fe2000f8e00ff */
[----:B------:R-:W-:Y:S01]  /*5aa0*/  USEL UR18, URZ, 0x1, UP0 ;  /* 0x00000001ff127887 */ /* 0x000fe20008000000 */
[----:B------:R-:W-:Y:S01]  /*5ab0*/  @!P1 IMAD.MOV.U32 R2, RZ, RZ, 0x2000 ;  /* 0x00002000ff029424 */ /* 0x000fe200078e00ff */
[----:B------:R-:W-:Y:S01]  /*5ac0*/  VOTEU.ALL UP0, P1 ;  /* 0x0000000000ff7886 */ /* 0x000fe20000800000 */
[----:B------:R-:W-:Y:S01]  /*5ad0*/  UMOV UR9, UR25 ;  /* 0x0000001900097c82 */ /* 0x000fe20008000000 */
[----:B------:R-:W-:Y:S01]  /*5ae0*/  @!P1 R2UR UR16, R4 ;  /* 0x00000000041092ca */ /* 0x000fe200000e0000 */
[----:B------:R-:W-:Y:S01]  /*5af0*/  UPRMT UR7, UR62, 0x654, UR25 ;  /* 0x000006543e077896 */ /* 0x000fe20008000019 */
[----:B------:R-:W-:Y:S04]  /*5b00*/  LOP3.LUT R11, R11, UR18, RZ, 0x3c, !PT ;  /* 0x000000120b0b7c12 */ /* 0x000fe8000f8e3cff */
[----:B--2---:R-:W-:Y:S01]  /*5b10*/  SHF.L.U32 R0, R11, 0x1f, RZ ;  /* 0x0000001f0b007819 */ /* 0x004fe200000006ff */
[----:B------:R-:W-:Y:S01]  /*5b20*/  IMAD.U32 R5, RZ, RZ, UR5 ;  /* 0x00000005ff057e24 */ /* 0x000fe2000f8e00ff */
[----:B------:R-:W-:Y:S04]  /*5b30*/  ULEA UR5, UR6, UR21, 0x3 ;  /* 0x0000001506057291 */ /* 0x000fe8000f8e18ff */
[----:B------:R-:W-:Y:S11]  /*5b40*/  @!P1 R2UR UR17, R5 ;  /* 0x00000000051192ca */ /* 0x000ff600000e0000 */
[----:B------:R-:W-:Y:S02]  /*5b50*/  @!UPT UIADD3 URZ, UPT, UPT, URZ, URZ, URZ ;  /* 0x000000fffffff290 */ /* 0x000fe4000fffe0ff */
[----:B------:R2:W-:Y:S01]  /*5b60*/  @!UP0 UTMALDG.3D [UR24], [UR16], desc[UR36] ;  /* 0x00002418100085b4 */ /* 0x0005e20008011000 */
[----:B------:R-:W-:Y:S05]  /*5b70*/  VOTEU.ALL UP0, P1 ;  /* 0x0000000000ff7886 */ /* 0x000fea0000800000 */
[----:B------:R2:W-:Y:S01]  /*5b80*/  @!UP0 UTMALDG.3D [UR8], [UR16], desc[UR36] ;  /* 0x00002408100085b4 */ /* 0x0005e20008011000 */
[----:B------:R2:W-:Y:S01]  /*5b90*/  @!P1 SYNCS.ARRIVE.TRANS64.RED.A0TR RZ, [UR4+0x40], R2 ;  /* 0x00004002ffff99a7 */ /* 0x0005e20008300404 */
[----:B------:R-:W-:Y:S01]  /*5ba0*/  SYNCS.ARRIVE.TRANS64.RED.A1T0 RZ, [UR7], RZ ;  /* 0x000000ffffff79a7 */ /* 0x000fe20008100407 */
[----:B------:R-:W3:Y:S02]  /*5bb0*/  SYNCS.PHASECHK.TRANS64.TRYWAIT P0, [UR5+0x58], R0 ;  /* 0x00005800ff0075a7 */ /* 0x000ee40008001105 */
[----:B--23--:R-:W-:Y:S05]  /*5bc0*/  @!P0 BRA `(.L_x_97) ;  /* 0x0000003000b08947 */ /* 0x00cfea0003800000 */
.L_x_172:
[----:B------:R-:W-:Y:S01]  /*5bd0*/  UIADD3 UR17, UPT, UPT, UR5, 0x40, URZ ;  /* 0x0000004005117890 */ /* 0x000fe2000fffe0ff */
[----:B------:R-:W-:Y:S01]  /*5be0*/  @!P1 IADD3 R2, P0, PT, R12, 0x580, RZ ;  /* 0x000005800c029810 */ /* 0x000fe20007f1e0ff */
[----:B------:R-:W-:Y:S01]  /*5bf0*/  UPLOP3.LUT UP4, UPT, UPT, UPT, UPT, 0x80, 0x8 ;  /* 0x000000000008789c */ /* 0x000fe20003f8f070 */
[----:B------:R-:W-:Y:S01]  /*5c00*/  R2UR UR45, R65 ;  /* 0x00000000412d72ca */ /* 0x000fe200000e0000 */
[----:B------:R-:W-:Y:S01]  /*5c10*/  UMOV UR36, 0x0 ;  /* 0x0000000000247882 */ /* 0x000fe20000000000 */
[----:B------:R-:W-:Y:S01]  /*5c20*/  UMOV UR37, 0x10000000 ;  /* 0x1000000000257882 */ /* 0x000fe20000000000 */
[----:B------:R-:W-:Y:S01]  /*5c30*/  UMOV UR19, UR27 ;  /* 0x0000001b00137c82 */ /* 0x000fe20008000000 */
[----:B------:R-:W-:Y:S01]  /*5c40*/  UMOV UR20, UR60 ;  /* 0x0000003c00147c82 */ /* 0x000fe20008000000 */
[----:B------:R-:W-:Y:S01]  /*5c50*/  UMOV UR11, UR27 ;  /* 0x0000001b000b7c82 */ /* 0x000fe20008000000 */
[----:B------:R-:W-:Y:S01]  /*5c60*/  UMOV UR12, UR60 ;  /* 0x0000003c000c7c82 */ /* 0x000fe20008000000 */
[----:B------:R-:W-:Y:S01]  /*5c70*/  UMOV UR9, UR17 ;  /* 0x0000001100097c82 */ /* 0x000fe20008000000 */
[----:B------:R-:W-:Y:S01]  /*5c80*/  VOTEU.ALL UP0, P1 ;  /* 0x0000000000ff7886 */ /* 0x000fe20000800000 */
[----:B--2---:R-:W-:Y:S01]  /*5c90*/  @!P1 IMAD.X R0, RZ, RZ, R13, P0 ;  /* 0x000000ffff009224 */ /* 0x004fe200000e060d */
[----:B------:R-:W-:Y:S01]  /*5ca0*/  R2UR UR28, R66 ;  /* 0x00000000421c72ca */ /* 0x000fe200000e0000 */
[----:B------:R-:W-:Y:S01]  /*5cb0*/  UMOV UR60, UR29 ;  /* 0x0000001d003c7c82 */ /* 0x000fe20008000000 */
[C---:B------:R-:W-:Y:S01]  /*5cc0*/  ISETP.NE.AND P0, PT, R10.reuse, 0x2, PT ;  /* 0x000000020a00780c */ /* 0x040fe20003f05270 */
[----:B------:R-:W-:Y:S02]  /*5cd0*/  @!UP0 ULEA UR4, UR6, UR21, 0xd ;  /* 0x0000001506048291 */ /* 0x000fe4000f8e68ff */
[----:B------:R-:W-:Y:S01]  /*5ce0*/  @!UP0 UIADD3 UR18, UPT, UPT, UR26, 0x10, URZ ;  /* 0x000000101a128890 */ /* 0x000fe2000fffe0ff */
[----:B------:R-:W-:Y:S01]  /*5cf0*/  SEL R10, R10, RZ, P0 ;  /* 0x000000ff0a0a7207 */ /* 0x000fe20000000000 */
[----:B------:R-:W-:Y:S02]  /*5d00*/  @!UP0 UIADD3 UR16, UPT, UPT, UR4, 0x200, URZ ;  /* 0x0000020004108890 */ /* 0x000fe4000fffe0ff */
[----:B------:R-:W-:Y:S02]  /*5d10*/  @!UP0 UIADD3 UR8, UPT, UPT, UR4, 0x1200, URZ ;  /* 0x0000120004088890 */ /* 0x000fe4000fffe0ff */
[----:B------:R-:W-:Y:S01]  /*5d20*/  UIADD3 UR4, UPT, UPT, UR6, 0x1, URZ ;  /* 0x0000000106047890 */ /* 0x000fe2000fffe0ff */
[----:B------:R-:W-:Y:S01]  /*5d30*/  @!P1 R2UR UR6, R2 ;  /* 0x00000000020692ca */ /* 0x000fe200000e0000 */
[----:B------:R-:W-:Y:S02]  /*5d40*/  @!UP0 UIADD3 UR10, UPT, UPT, UR26, 0x30, URZ ;  /* 0x000000301a0a8890 */ /* 0x000fe4000fffe0ff */
[----:B------:R-:W-:Y:S02]  /*5d50*/  UISETP.NE.AND UP0, UPT, UR4, 0x3, UPT ;  /* 0x000000030400788c */ /* 0x000fe4000bf05270 */
[----:B------:R-:W-:Y:S02]  /*5d60*/  UIADD3 UR26, UPT, UPT, UR13, UR45, URZ ;  /* 0x0000002d0d1a7290 */ /* 0x000fe4000fffe0ff */
[----:B------:R-:W-:Y:S01]  /*5d70*/  USEL UR25, UR4, URZ, UP0 ;  /* 0x000000ff04197287 */ /* 0x000fe20008000000 */
[----:B------:R-:W-:Y:S01]  /*5d80*/  @!P1 R2UR UR4, R0 ;  /* 0x00000000000492ca */ /* 0x000fe200000e0000 */
[----:B------:R-:W-:Y:S01]  /*5d90*/  USEL UR24, URZ, 0x1, UP0 ;  /* 0x00000001ff187887 */ /* 0x000fe20008000000 */
[----:B------:R-:W-:Y:S01]  /*5da0*/  SEL R0, RZ, 0x1, P0 ;  /* 0x00000001ff007807 */ /* 0x000fe20000000000 */
[----:B------:R-:W-:Y:S01]  /*5db0*/  VOTEU.ALL UP0, P1 ;  /* 0x0000000000ff7886 */ /* 0x000fe20000800000 */
[----:B------:R-:W-:Y:S01]  /*5dc0*/  UIADD3 UR27, UPT, UPT, UR14, UR28, URZ ;  /* 0x0000001c0e1b7290 */ /* 0x000fe2000fffe0ff */
[----:B------:R-:W-:Y:S01]  /*5dd0*/  IMAD.U32 R4, RZ, RZ, UR6 ;  /* 0x00000006ff047e24 */ /* 0x000fe2000f8e00ff */
[----:B------:R-:W-:Y:S02]  /*5de0*/  LOP3.LUT R9, R9, R0, RZ, 0x3c, !PT ;  /* 0x0000000009097212 */ /* 0x000fe400078e3cff */
[----:B------:R-:W-:Y:S02]  /*5df0*/  LOP3.LUT R11, R11, UR24, RZ, 0x3c, !PT ;  /* 0x000000180b0b7c12 */ /* 0x000fe4000f8e3cff */
[----:B------:R-:W-:Y:S03]  /*5e00*/  @!P1 R2UR UR6, R4 ;  /* 0x00000000040692ca */ /* 0x000fe600000e0000 */
[----:B------:R-:W-:Y:S01]  /*5e10*/  IMAD.U32 R5, RZ, RZ, UR4 ;  /* 0x00000004ff057e24 */ /* 0x000fe2000f8e00ff */
[----:B------:R-:W-:Y:S04]  /*5e20*/  UPRMT UR4, UR62, 0x654, UR17 ;  /* 0x000006543e047896 */ /* 0x000fe80008000011 */
[----:B------:R-:W-:Y:S11]  /*5e30*/  @!P1 R2UR UR7, R5 ;  /* 0x00000000050792ca */ /* 0x000ff600000e0000 */
[----:B------:R-:W-:Y:S02]  /*5e40*/  @!UPT UIADD3 URZ, UPT, UPT, URZ, URZ, URZ ;  /* 0x000000fffffff290 */ /* 0x000fe4000fffe0ff */
[----:B------:R2:W-:Y:S01]  /*5e50*/  @!UP0 UTMALDG.3D [UR16], [UR6], desc[UR36] ;  /* 0x00002410060085b4 */ /* 0x0005e20008011000 */
[----:B------:R-:W-:Y:S05]  /*5e60*/  VOTEU.ALL UP0, P1 ;  /* 0x0000000000ff7886 */ /* 0x000fea0000800000 */
[----:B------:R2:W-:Y:S01]  /*5e70*/  @!UP0 UTMALDG.3D [UR8], [UR6], desc[UR36] ;  /* 0x00002408060085b4 */ /* 0x0005e20008011000 */
[----:B------:R2:W-:Y:S01]  /*5e80*/  @!P1 SYNCS.ARRIVE.TRANS64.RED.A0TR RZ, [UR5+0x40], R3 ;  /* 0x00004003ffff99a7 */ /* 0x0005e20008300405 */
[----:B------:R-:W-:Y:S01]  /*5e90*/  SYNCS.ARRIVE.TRANS64.RED.A1T0 RZ, [UR4], RZ ;  /* 0x000000ffffff79a7 */ /* 0x000fe20008100404 */
[----:B------:R-:W-:Y:S05]  /*5ea0*/  BRA.U UP2, `(.L_x_98) ;  /* 0xfffffff102947547 */ /* 0x000fea000b83ffff */
[----:B------:R-:W-:Y:S01]  /*5eb0*/  UIADD3 UR21, UPT, UPT, UR21, 0x58, URZ ;  /* 0x0000005815157890 */ /* 0x000fe2000fffe0ff */
[----:B--2---:R-:W-:-:S03]  /*5ec0*/  SHF.L.U32 R3, R11, 0x1f, RZ ;  /* 0x0000001f0b037819 */ /* 0x004fc600000006ff */
[----:B------:R-:W-:-:S09]  /*5ed0*/  ULEA UR4, UR25, UR21, 0x3 ;  /* 0x0000001519047291 */ /* 0x000fd2000f8e18ff */
[----:B------:R-:W2:Y:S02]  /*5ee0*/  SYNCS.PHASECHK.TRANS64.TRYWAIT P0, [UR4], R3 ;  /* 0x00000003ff0075a7 */ /* 0x000ea40008001104 */
[----:B--2---:R-:W-:Y:S05]  /*5ef0*/  @!P0 BRA `(.L_x_99) ;  /* 0x0000002c00fc8947 */ /* 0x004fea0003800000 */
.L_x_174:
[----:B------:R-:W-:-:S04]  /*5f00*/  UIADD3 UR4, UPT, UPT, UR25, 0x1, URZ ;  /* 0x0000000119047890 */ /* 0x000fc8000fffe0ff */
[----:B------:R-:W-:-:S04]  /*5f10*/  UISETP.NE.AND UP0, UPT, UR4, 0x3, UPT ;  /* 0x000000030400788c */ /* 0x000fc8000bf05270 */
[----:B------:R-:W-:Y:S02]  /*5f20*/  USEL UR6, URZ, 0x1, UP0 ;  /* 0x00000001ff067887 */ /* 0x000fe40008000000 */
[----:B------:R-:W-:-:S04]  /*5f30*/  USEL UR4, UR4, URZ, UP0 ;  /* 0x000000ff04047287 */ /* 0x000fc80008000000 */
[----:B------:R-:W-:Y:S01]  /*5f40*/  ULEA UR5, UR4, UR21, 0x3 ;  /* 0x0000001504057291 */ /* 0x000fe2000f8e18ff */
[----:B------:R-:W-:-:S04]  /*5f50*/  LOP3.LUT R11, R11, UR6, RZ, 0x3c, !PT ;  /* 0x000000060b0b7c12 */ /* 0x000fc8000f8e3cff */
[----:B--2---:R-:W-:-:S04]  /*5f60*/  SHF.L.U32 R3, R11, 0x1f, RZ ;  /* 0x0000001f0b037819 */ /* 0x004fc800000006ff */
[----:B------:R-:W2:Y:S02]  /*5f70*/  SYNCS.PHASECHK.TRANS64.TRYWAIT P0, [UR5], R3 ;  /* 0x00000003ff0075a7 */ /* 0x000ea40008001105 */
[----:B--2---:R-:W-:Y:S05]  /*5f80*/  @!P0 BRA `(.L_x_100) ;  /* 0x0000002c00f08947 */ /* 0x004fea0003800000 */
.L_x_176:
[----:B------:R-:W-:-:S04]  /*5f90*/  UIADD3 UR4, UPT, UPT, UR4, 0x1, URZ ;  /* 0x0000000104047890 */ /* 0x000fc8000fffe0ff */
[----:B------:R-:W-:-:S04]  /*5fa0*/  UISETP.NE.AND UP0, UPT, UR4, 0x3, UPT ;  /* 0x000000030400788c */ /* 0x000fc8000bf05270 */
[----:B------:R-:W-:Y:S02]  /*5fb0*/  USEL UR5, URZ, 0x1, UP0 ;  /* 0x00000001ff057887 */ /* 0x000fe40008000000 */
[----:B------:R-:W-:-:S04]  /*5fc0*/  USEL UR4, UR4, URZ, UP0 ;  /* 0x000000ff04047287 */ /* 0x000fc80008000000 */
[----:B------:R-:W-:Y:S01]  /*5fd0*/  ULEA UR4, UR4, UR21, 0x3 ;  /* 0x0000001504047291 */ /* 0x000fe2000f8e18ff */
[----:B--2---:R-:W-:-:S04]  /*5fe0*/  LOP3.LUT R3, R11, UR5, RZ, 0x3c, !PT ;  /* 0x000000050b037c12 */ /* 0x004fc8000f8e3cff */
[----:B------:R-:W-:Y:S01]  /*5ff0*/  SHF.L.U32 R3, R3, 0x1f, RZ ;  /* 0x0000001f03037819 */ /* 0x000fe200000006ff */
[----:B------:R-:W-:-:S07]  /*6000*/  IMAD.U32 R0, RZ, RZ, UR4 ;  /* 0x00000004ff007e24 */ /* 0x000fce000f8e00ff */
.L_x_101:
[----:B--2---:R2:W3:Y:S02]  /*6010*/  SYNCS.PHASECHK.TRANS64.TRYWAIT P0, [R0+URZ], R3 ;  /* 0x00000003000075a7 */ /* 0x0044e400080011ff */
[----:B---3--:R-:W-:Y:S05]  /*6020*/  @!P0 NANOSLEEP.SYNCS 0x989680 ;  /* 0x009896800000895d */ /* 0x008fea0003900000 */
[----:B------:R-:W3:Y:S02]  /*6030*/  @!P0 SYNCS.PHASECHK.TRANS64 P0, [R0+URZ], R3 ;  /* 0x00000003000085a7 */ /* 0x000ee400080010ff */
[----:B-1-3--:R-:W-:Y:S05]  /*6040*/  @P0 EXIT ;  /* 0x000000000000094d */ /* 0x00afea0003800000 */
[----:B------:R-:W-:Y:S05]  /*6050*/  BRA `(.L_x_101) ;  /* 0xfffffffc00ec7947 */ /* 0x000fea000383ffff */
.L_x_89:
[----:B------:R-:W-:-:S06]  /*6060*/  UISETP.GE.AND UP0, UPT, UR20, 0x4, UPT ;  /* 0x000000041400788c */ /* 0x000fcc000bf06270 */
[----:B------:R-:W-:-:S13]  /*6070*/  PLOP3.LUT P0, PT, PT, PT, UP0, 0x80, 0x8 ;  /* 0x000000000008781c */ /* 0x000fda0003f0f008 */
[----:B-1----:R-:W-:Y:S05]  /*6080*/  @!P0 EXIT ;  /* 0x000000000000894d */ /* 0x002fea0003800000 */
[----:B------:R-:W-:Y:S01]  /*6090*/  BAR.SYNC.DEFER_BLOCKING 0x6, 0xa0 ;  /* 0x0182800000007b1d */ /* 0x000fe20000010000 */
[C---:B------:R-:W-:Y:S01]  /*60a0*/  IMAD.SHL.U32 R3, R70.reuse, 0x10, RZ ;  /* 0x0000001046037824 */ /* 0x040fe200078e00ff */
[----:B------:R-:W-:Y:S01]  /*60b0*/  LOP3.LUT R76, R70, 0x60, RZ, 0xc0, !PT ;  /* 0x00000060464c7812 */ /* 0x000fe200078ec0ff */
[----:B------:R-:W-:Y:S01]  /*60c0*/  IMAD.SHL.U32 R4, R64, 0x200000, RZ ;  /* 0x0020000040047824 */ /* 0x000fe200078e00ff */
[----:B------:R-:W-:Y:S01]  /*60d0*/  LOP3.LUT R71, R70, 0x2, RZ, 0xc0, !PT ;  /* 0x0000000246477812 */ /* 0x000fe200078ec0ff */
[----:B------:R-:W-:Y:S01]  /*60e0*/  IMAD.SHL.U32 R6, R64, 0x200, RZ ;  /* 0x0000020040067824 */ /* 0x000fe200078e00ff */
[----:B------:R-:W-:Y:S01]  /*60f0*/  UMOV UR49, 0x400 ;  /* 0x0000040000317882 */ /* 0x000fe20000000000 */
[----:B------:R-:W1:Y:S01]  /*6100*/  LDCU.64 UR4, c[0x0][0x890] ;  /* 0x00011200ff0477ac */ /* 0x000e620008000a00 */
[----:B------:R-:W2:Y:S01]  /*6110*/  LDC.64 R62, c[0x0][0x8b0] ;  /* 0x00022c00ff3e7b82 */ /* 0x000ea20000000a00 */
[C---:B------:R-:W-:Y:S01]  /*6120*/  LOP3.LUT R75, R3.reuse, 0x590, RZ, 0xc0, !PT ;  /* 0x00000590034b7812 */ /* 0x040fe200078ec0ff */
[C---:B------:R-:W-:Y:S01]  /*6130*/  IMAD.SHL.U32 R2, R70.reuse, 0x2, RZ ;  /* 0x0000000246027824 */ /* 0x040fe200078e00ff */
[----:B------:R-:W-:Y:S01]  /*6140*/  ULEA UR49, UR62, UR49, 0x18 ;  /* 0x000000313e317291 */ /* 0x000fe2000f8ec0ff */
[----:B------:R-:W-:Y:S01]  /*6150*/  LOP3.LUT R3, R3, 0x60, RZ, 0xc0, !PT ;  /* 0x0000006003037812 */ /* 0x000fe200078ec0ff */
[----:B------:R-:W-:Y:S01]  /*6160*/  IMAD.U32 R23, R70, 0x10000, RZ ;  /* 0x0001000046177824 */ /* 0x000fe200078e00ff */
[----:B------:R-:W-:Y:S01]  /*6170*/  LOP3.LUT R4, R4, 0x200000, RZ, 0xc0, !PT ;  /* 0x0020000004047812 */ /* 0x000fe200078ec0ff */
[----:B------:R-:W-:Y:S01]  /*6180*/  IMAD.MOV.U32 R22, RZ, RZ, RZ ;  /* 0x000000ffff167224 */ /* 0x000fe200078e00ff */
[----:B------:R-:W3:Y:S01]  /*6190*/  LDC.64 R60, c[0x0][0x8a8] ;  /* 0x00022a00ff3c7b82 */ /* 0x000ee20000000a00 */
[----:B------:R-:W-:-:S02]  /*61a0*/  LOP3.LUT R70, R70, 0x4, RZ, 0xc0, !PT ;  /* 0x0000000446467812 */ /* 0x000fc400078ec0ff */
[----:B------:R-:W-:Y:S02]  /*61b0*/  CS2R R72, SRZ ;  /* 0x0000000000487805 */ /* 0x000fe4000001ff00 */
[----:B------:R-:W-:Y:S01]  /*61c0*/  LOP3.LUT R75, R75, 0x200, R6, 0xf8, !PT ;  /* 0x000002004b4b7812 */ /* 0x000fe200078ef806 */
[----:B------:R-:W-:Y:S01]  /*61d0*/  IMAD.MOV.U32 R69, RZ, RZ, RZ ;  /* 0x000000ffff457224 */ /* 0x000fe200078e00ff */
[----:B------:R-:W-:Y:S01]  /*61e0*/  LOP3.LUT R2, R3, 0xc, R2, 0xf8, !PT ;  /* 0x0000000c03027812 */ /* 0x000fe200078ef802 */
[----:B------:R-:W-:Y:S01]  /*61f0*/  IMAD.MOV R71, RZ, RZ, -R71 ;  /* 0x000000ffff477224 */ /* 0x000fe200078e0a47 */
[----:B------:R-:W-:Y:S01]  /*6200*/  LOP3.LUT R23, R4, 0x400000, R23, 0xf8, !PT ;  /* 0x0040000004177812 */ /* 0x000fe200078ef817 */
[----:B------:R-:W4:Y:S01]  /*6210*/  LDS R0, [UR49+0x130] ;  /* 0x00013031ff007984 */ /* 0x000f220008000800 */
[----:B-1----:R-:W-:Y:S01]  /*6220*/  IMAD.U32 R78, RZ, RZ, UR4 ;  /* 0x00000004ff4e7e24 */ /* 0x002fe2000f8e00ff */
[----:B------:R-:W-:Y:S01]  /*6230*/  UIADD3 UR4, UPT, UPT, UR49, 0x200, URZ ;  /* 0x0000020031047890 */ /* 0x000fe2000fffe0ff */
[----:B------:R-:W-:Y:S01]  /*6240*/  IADD3 R74, PT, PT, -R70, 0x2, RZ ;  /* 0x00000002464a7810 */ /* 0x000fe20007ffe1ff */
[----:B------:R-:W-:Y:S01]  /*6250*/  IMAD.MOV R70, RZ, RZ, -R70 ;  /* 0x000000ffff467224 */ /* 0x000fe200078e0a46 */
[----:B------:R-:W-:Y:S01]  /*6260*/  LOP3.LUT R75, R75, R2, RZ, 0xfc, !PT ;  /* 0x000000024b4b7212 */ /* 0x000fe200078efcff */
[----:B------:R-:W1:Y:S01]  /*6270*/  LDCU UR61, c[0x0][0x370] ;  /* 0x00006e00ff3d77ac */ /* 0x000e620008000800 */
[----:B------:R-:W-:Y:S01]  /*6280*/  MOV R77, UR5 ;  /* 0x00000005004d7c02 */ /* 0x000fe20008000f00 */
[----:B------:R-:W-:Y:S01]  /*6290*/  IMAD.SHL.U32 R74, R74, 0x10, RZ ;  /* 0x000000104a4a7824 */ /* 0x000fe200078e00ff */
[----:B------:R-:W-:Y:S01]  /*62a0*/  MOV R79, UR4 ;  /* 0x00000004004f7c02 */ /* 0x000fe20008000f00 */
[----:B------:R-:W-:Y:S01]  /*62b0*/  UMOV UR52, 0x1 ;  /* 0x0000000100347882 */ /* 0x000fe20000000000 */
[----:B------:R-:W-:Y:S01]  /*62c0*/  LEA R75, R75, UR4, 0x2 ;  /* 0x000000044b4b7c11 */ /* 0x000fe2000f8e10ff */
[----:B------:R-:W1:Y:S01]  /*62d0*/  LDCU UR42, c[0x0][0xb0c] ;  /* 0x00016180ff2a77ac */ /* 0x000e620008000800 */
[----:B------:R-:W1:Y:S01]  /*62e0*/  LDCU UR38, c[0x0][0xb30] ;  /* 0x00016600ff2677ac */ /* 0x000e620008000800 */
[----:B------:R-:W1:Y:S01]  /*62f0*/  LDCU.64 UR54, c[0x0][0x888] ;  /* 0x00011100ff3677ac */ /* 0x000e620008000a00 */
[----:B------:R-:W1:Y:S01]  /*6300*/  LDCU.64 UR40, c[0x0][0xb28] ;  /* 0x00016500ff2877ac */ /* 0x000e620008000a00 */
[----:B------:R-:W1:Y:S01]  /*6310*/  LDCU.128 UR56, c[0x0][0xb10] ;  /* 0x00016200ff3877ac */ /* 0x000e620008000c00 */
[----:B------:R-:W1:Y:S01]  /*6320*/  LDCU UR53, c[0x0][0x374] ;  /* 0x00006e80ff3577ac */ /* 0x000e620008000800 */
[----:B------:R-:W-:Y:S01]  /*6330*/  UMOV UR48, URZ ;  /* 0x000000ff00307c82 */ /* 0x000fe20008000000 */
[----:B------:R-:W-:Y:S01]  /*6340*/  UMOV UR51, URZ ;  /* 0x000000ff00337c82 */ /* 0x000fe20008000000 */
[----:B------:R-:W-:Y:S01]  /*6350*/  UMOV UR50, URZ ;  /* 0x000000ff00327c82 */ /* 0x000fe20008000000 */
[----:B-1234-:R-:W-:-:S07]  /*6360*/  IMAD.IADD R23, R0, 0x1, R23 ;  /* 0x0000000100177824 */ /* 0x01efce00078e0217 */
.L_x_132:
[C---:B------:R-:W-:Y:S02]  /*6370*/  LEA R3, R69.reuse, UR49, 0x3 ;  /* 0x0000003145037c11 */ /* 0x040fe4000f8e18ff */
[----:B------:R-:W-:Y:S02]  /*6380*/  SHF.L.U32 R0, R72, 0x1f, RZ ;  /* 0x0000001f48007819 */ /* 0x000fe400000006ff */
[----:B------:R-:W-:Y:S02]  /*6390*/  LEA R5, R69, UR49, 0x4 ;  /* 0x0000003145057c11 */ /* 0x000fe4000f8e20ff */
[----:B------:R-:W1:Y:S02]  /*63a0*/  SYNCS.PHASECHK.TRANS64.TRYWAIT P0, [R3+URZ+0x80], R0 ;  /* 0x00008000030075a7 */ /* 0x000e6400080011ff */
[----:B-12-4-:R-:W-:Y:S05]  /*63b0*/  @!P0 BRA `(.L_x_102) ;  /* 0x0000002800fc8947 */ /* 0x016fea0003800000 */
.L_x_177:
[----:B------:R-:W2:Y:S01]  /*63c0*/  LDS.128 R4, [R5+0x110] ;  /* 0x0001100005047984 */ /* 0x000ea20000000c00 */
        /* <DEDUP_REMOVED lines=10> */
[----:B------:R-:W-:Y:S01]  /*6470*/  PLOP3.LUT P0, PT, PT, PT, UP1, 0x80, 0x8 ;  /* 0x000000000008781c */ /* 0x000fe20003f0f018 */
[----:B------:R-:W-:Y:S06]  /*6480*/  UP2UR UR4, UPR, URZ, 0x2 ;  /* 0x00000002ff047883 */ /* 0x000fec0008000000 */
[----:B------:R-:W-:Y:S06]  /*6490*/  IMAD.U32 R80, RZ, RZ, UR4 ;  /* 0x00000004ff507e24 */ /* 0x000fec000f8e00ff */
[----:B-1----:R-:W-:Y:S02]  /*64a0*/  @P0 SHF.R.U32.HI R0, RZ, 0x10, R5 ;  /* 0x00000010ff000819 */ /* 0x002fe40000011605 */
        /* <DEDUP_REMOVED lines=12> */
[----:B------:R-:W2:Y:S01]  /*6570*/  LDCU UR12, c[0x0][0xb20] ;  /* 0x00016400ff0c77ac */ /* 0x000ea20008000800 */
[----:B------:R-:W-:Y:S02]  /*6580*/  UIMAD.WIDE.U32 UR4, UR53, UR59, URZ ;  /* 0x0000003b350472a5 */ /* 0x000fe4000f8e00ff */
[----:B------:R-:W-:Y:S02]  /*6590*/  UIMAD.WIDE.U32 UR6, UR61, UR56, URZ ;  /* 0x000000383d0672a5 */ /* 0x000fe4000f8e00ff */
[----:B------:R-:W-:Y:S02]  /*65a0*/  UISETP.NE.AND UP0, UPT, UR58, 0x1, UPT ;  /* 0x000000013a00788c */ /* 0x000fe4000bf05270 */
[----:B------:R-:W-:Y:S02]  /*65b0*/  UIMAD.WIDE.U32 UR8, UR36, UR59, URZ ;  /* 0x0000003b240872a5 */ /* 0x000fe4000f8e00ff */
[----:B------:R-:W-:Y:S02]  /*65c0*/  UIMAD.WIDE.U32 UR10, UR37, UR56, URZ ;  /* 0x00000038250a72a5 */ /* 0x000fe4000f8e00ff */
[----:B------:R-:W-:Y:S02]  /*65d0*/  UISETP.NE.AND UP1, UPT, UR42, 0x1, UPT ;  /* 0x000000012a00788c */ /* 0x000fe4000bf25270 */
[----:B------:R-:W-:Y:S01]  /*65e0*/  UISETP.NE.AND UP2, UPT, UR39, 0x1, UPT ;  /* 0x000000012700788c */ /* 0x000fe2000bf45270 */
[----:B------:R-:W-:Y:S02]  /*65f0*/  UMOV UR4, UR5 ;  /* 0x0000000500047c82 */ /* 0x000fe40008000000 */
[----:B--2---:R-:W-:Y:S03]  /*6600*/  USHF.R.U32.HI UR5, URZ, UR12, UR4 ;  /* 0x0000000cff057299 */ /* 0x004fe60008011604 */
[----:B------:R-:W-:Y:S02]  /*6610*/  UMOV UR4, UR7 ;  /* 0x0000000700047c82 */ /* 0x000fe40008000000 */
[----:B------:R-:W-:Y:S02]  /*6620*/  USHF.R.U32.HI UR7, URZ, UR57, UR4 ;  /* 0x00000039ff077299 */ /* 0x000fe40008011604 */
[----:B------:R-:W-:Y:S02]  /*6630*/  USEL UR4, UR53, UR5, !UP0 ;  /* 0x0000000535047287 */ /* 0x000fe4000c000000 */
[----:B------:R-:W-:Y:S01]  /*6640*/  USEL UR7, UR61, UR7, !UP1 ;  /* 0x000000073d077287 */ /* 0x000fe2000c800000 */
[----:B------:R-:W-:Y:S01]  /*6650*/  UMOV UR5, UR9 ;  /* 0x0000000900057c82 */ /* 0x000fe20008000000 */
[----:B------:R-:W-:Y:S02]  /*6660*/  UIMAD.WIDE.U32 UR8, UR4, UR40, URZ ;  /* 0x00000028040872a5 */ /* 0x000fe4000f8e00ff */
[----:B------:R-:W-:Y:S03]  /*6670*/  USHF.R.U32.HI UR6, URZ, UR12, UR5 ;  /* 0x0000000cff067299 */ /* 0x000fe60008011605 */
[----:B------:R-:W-:Y:S01]  /*6680*/  UMOV UR5, UR11 ;  /* 0x0000000b00057c82 */ /* 0x000fe20008000000 */
[----:B------:R-:W-:Y:S02]  /*6690*/  UIMAD.WIDE.U32 UR10, UR7, UR40, URZ ;  /* 0x00000028070a72a5 */ /* 0x000fe4000f8e00ff */
[----:B------:R-:W-:Y:S02]  /*66a0*/  USHF.R.U32.HI UR12, URZ, UR57, UR5 ;  /* 0x00000039ff0c7299 */ /* 0x000fe40008011605 */
[----:B------:R-:W-:Y:S01]  /*66b0*/  USEL UR6, UR36, UR6, !UP0 ;  /* 0x0000000624067287 */ /* 0x000fe2000c000000 */
[----:B------:R-:W-:Y:S02]  /*66c0*/  UMOV UR5, UR9 ;  /* 0x0000000900057c82 */ /* 0x000fe40008000000 */
[----:B------:R-:W-:Y:S01]  /*66d0*/  UMOV UR10, UR11 ;  /* 0x0000000b000a7c82 */ /* 0x000fe20008000000 */
[----:B------:R-:W-:Y:S02]  /*66e0*/  @UP2 USHF.R.U32.HI UR4, URZ, UR41, UR5 ;  /* 0x00000029ff042299 */ /* 0x000fe40008011605 */
[----:B------:R-:W-:Y:S02]  /*66f0*/  @UP2 USHF.R.U32.HI UR7, URZ, UR41, UR10 ;  /* 0x00000029ff072299 */ /* 0x000fe4000801160a */
[----:B------:R-:W-:Y:S02]  /*6700*/  UIMAD UR4, UR39, UR4, URZ ;  /* 0x00000004270472a4 */ /* 0x000fe4000f8e02ff */
[----:B------:R-:W-:Y:S02]  /*6710*/  UIMAD.WIDE.U32 UR10, UR6, UR40, URZ ;  /* 0x00000028060a72a5 */ /* 0x000fe4000f8e00ff */
[----:B------:R-:W-:Y:S02]  /*6720*/  USEL UR5, UR37, UR12, !UP1 ;  /* 0x0000000c25057287 */ /* 0x000fe4000c800000 */
[----:B------:R-:W-:Y:S02]  /*6730*/  UIMAD UR8, UR39, UR7, URZ ;  /* 0x00000007270872a4 */ /* 0x000fe4000f8e02ff */
[----:B------:R-:W-:Y:S03]  /*6740*/  UISETP.GE.AND UP0, UPT, UR6, UR4, UPT ;  /* 0x000000040600728c */ /* 0x000fe6000bf06270 */
[----:B------:R-:W-:Y:S01]  /*6750*/  UMOV UR4, UR11 ;  /* 0x0000000b00047c82 */ /* 0x000fe20008000000 */
[----:B------:R-:W-:Y:S02]  /*6760*/  UISETP.GE.OR UP0, UPT, UR5, UR8, UP0 ;  /* 0x000000080500728c */ /* 0x000fe40008706670 */
[----:B------:R-:W-:Y:S02]  /*6770*/  USHF.R.U32.HI UR4, URZ, UR41, UR4 ;  /* 0x00000029ff047299 */ /* 0x000fe40008011604 */
[----:B------:R-:W-:Y:S02]  /*6780*/  UIMAD.WIDE.U32 UR8, UR5, UR40, URZ ;  /* 0x00000028050872a5 */ /* 0x000fe4000f8e00ff */
[----:B------:R-:W-:Y:S02]  /*6790*/  USEL UR11, UR6, UR4, !UP2 ;  /* 0x00000004060b7287 */ /* 0x000fe4000d000000 */
[----:B------:R-:W-:Y:S02]  /*67a0*/  UIADD3 UR8, UPT, UPT, -UR5, URZ, URZ ;  /* 0x000000ff05087290 */ /* 0x000fe4000fffe1ff */
[----:B------:R-:W-:Y:S01]  /*67b0*/  UIADD3 UR10, UPT, UPT, -UR11, URZ, URZ ;  /* 0x000000ff0b0a7290 */ /* 0x000fe2000fffe1ff */
[----:B------:R-:W-:Y:S01]  /*67c0*/  @!UP0 UMOV UR4, UR9 ;  /* 0x0000000900048c82 */ /* 0x000fe20008000000 */
[----:B------:R-:W-:Y:S02]  /*67d0*/  UIADD3 UR9, UPT, UPT, -UR6, URZ, URZ ;  /* 0x000000ff06097290 */ /* 0x000fe4000fffe1ff */
[----:B------:R-:W-:Y:S02]  /*67e0*/  @!UP0 USHF.R.U32.HI UR4, URZ, UR41, UR4 ;  /* 0x00000029ff048299 */ /* 0x000fe40008011604 */
[----:B------:R-:W-:Y:S02]  /*67f0*/  UIMAD UR10, UR39, UR10, UR6 ;  /* 0x0000000a270a72a4 */ /* 0x000fe4000f8e0206 */
[----:B------:R-:W-:Y:S04]  /*6800*/  @!UP0 USEL UR4, UR5, UR4, !UP2 ;  /* 0x0000000405048287 */ /* 0x000fe8000d000000 */
[----:B------:R-:W-:Y:S02]  /*6810*/  @!UP0 UIMAD UR10, UR7, UR10, UR4 ;  /* 0x0000000a070a82a4 */ /* 0x000fe4000f8e0204 */
[----:B------:R-:W-:Y:S02]  /*6820*/  @!UP0 UIADD3 UR11, UPT, UPT, UR11, -UR4, URZ ;  /* 0x800000040b0b8290 */ /* 0x000fe4000fffe0ff */
[----:B------:R-:W-:Y:S02]  /*6830*/  UIMAD UR7, UR42, UR8, UR37 ;  /* 0x000000082a0772a4 */ /* 0x000fe4000f8e0225 */
[----:B------:R-:W-:Y:S02]  /*6840*/  @!UP0 UIMAD UR6, UR11, UR39, UR5 ;  /* 0x000000270b0682a4 */ /* 0x000fe4000f8e0205 */
[----:B------:R-:W-:Y:S01]  /*6850*/  UIMAD UR4, UR58, UR9, UR36 ;  /* 0x000000093a0472a4 */ /* 0x000fe2000f8e0224 */
[----:B------:R-:W-:Y:S02]  /*6860*/  @!UP0 UMOV UR5, UR10 ;  /* 0x0000000a00058c82 */ /* 0x000fe40008000000 */
[----:B------:R-:W-:Y:S02]  /*6870*/  UIMAD UR37, UR5, UR42, UR7 ;  /* 0x0000002a052572a4 */ /* 0x000fe4000f8e0207 */
[----:B------:R-:W-:Y:S11]  /*6880*/  UIMAD UR36, UR6, UR58, UR4 ;  /* 0x0000003a062472a4 */ /* 0x000ff6000f8e0204 */
[----:B------:R-:W-:Y:S01]  /*6890*/  @!UPT UIADD3 URZ, UPT, UPT, URZ, URZ, URZ ;  /* 0x000000fffffff290 */ /* 0x000fe2000fffe0ff */
.L_x_103:
[----:B------:R-:W-:Y:S01]  /*68a0*/  UISETP.NE.AND UP0, UPT, UR38, 0x1, UPT ;  /* 0x000000012600788c */ /* 0x000fe2000bf05270 */
[----:B------:R-:W-:Y:S01]  /*68b0*/  R2UR UR11, R79 ;  /* 0x000000004f0b72ca */ /* 0x000fe200000e0000 */
[----:B------:R-:W-:Y:S01]  /*68c0*/  USHF.L.U32 UR46, UR27, 0x6, URZ ;  /* 0x000000061b2e7899 */ /* 0x000fe200080006ff */
[----:B------:R-:W-:Y:S01]  /*68d0*/  IADD3 R69, PT, PT, R69, 0x1, RZ ;  /* 0x0000000145457810 */ /* 0x000fe20007ffe0ff */
[----:B------:R-:W-:Y:S07]  /*68e0*/  USHF.L.U32 UR45, UR26, 0x6, URZ ;  /* 0x000000061a2d7899 */ /* 0x000fee00080006ff */
[----:B------:R-:W2:Y:S01]  /*68f0*/  @!UP0 LDCU.128 UR12, c[0x0][0xb10] ;  /* 0x00016200ff0c87ac */ /* 0x000ea20008000c00 */
[----:B------:R-:W3:Y:S01]  /*6900*/  @!UP0 LDCU UR5, c[0x0][0xb0c] ;  /* 0x00016180ff0587ac */ /* 0x000ee20008000800 */
[----:B------:R-:W4:Y:S01]  /*6910*/  @!UP0 LDCU UR10, c[0x0][0xb20] ;  /* 0x00016400ff0a87ac */ /* 0x000f220008000800 */
[----:B--2---:R-:W-:Y:S02]  /*6920*/  UIMAD.WIDE.U32 UR8, UR37, UR12, URZ ;  /* 0x0000000c250872a5 */ /* 0x004fe4000f8e00ff */
[----:B------:R-:W-:Y:S02]  /*6930*/  UIMAD.WIDE.U32 UR6, UR36, UR15, URZ ;  /* 0x0000000f240672a5 */ /* 0x000fe4000f8e00ff */
[----:B------:R-:W-:Y:S03]  /*6940*/  @!UP0 UISETP.NE.AND UP1, UPT, UR14, 0x1, UPT ;  /* 0x000000010e00888c */ /* 0x000fe6000bf25270 */
[----:B------:R-:W-:Y:S01]  /*6950*/  @!UP0 UMOV UR4, UR9 ;  /* 0x0000000900048c82 */ /* 0x000fe20008000000 */
[----:B---3--:R-:W-:Y:S02]  /*6960*/  @!UP0 UISETP.NE.AND UP2, UPT, UR5, 0x1, UPT ;  /* 0x000000010500888c */ /* 0x008fe4000bf45270 */
[----:B------:R-:W-:Y:S01]  /*6970*/  @!UP0 USHF.R.U32.HI UR4, URZ, UR13, UR4 ;  /* 0x0000000dff048299 */ /* 0x000fe20008011604 */
[----:B------:R-:W-:Y:S02]  /*6980*/  @!UP0 UMOV UR6, UR7 ;  /* 0x0000000700068c82 */ /* 0x000fe40008000000 */
[----:B----4-:R-:W-:Y:S02]  /*6990*/  @!UP0 USHF.R.U32.HI UR6, URZ, UR10, UR6 ;  /* 0x0000000aff068299 */ /* 0x010fe40008011606 */
[----:B------:R-:W-:Y:S02]  /*69a0*/  @!UP0 USEL UR7, UR37, UR4, !UP2 ;  /* 0x0000000425078287 */ /* 0x000fe4000d000000 */
[----:B------:R-:W-:Y:S04]  /*69b0*/  @!UP0 USEL UR6, UR36, UR6, !UP1 ;  /* 0x0000000624068287 */ /* 0x000fe8000c800000 */
[----:B------:R-:W-:Y:S02]  /*69c0*/  @!UP0 UIADD3 UR4, UPT, UPT, -UR7, UR6, URZ ;  /* 0x0000000607048290 */ /* 0x000fe4000fffe1ff */
[----:B------:R-:W-:Y:S02]  /*69d0*/  @!UP0 UIADD3 UR6, UPT, UPT, UR7, -UR6, URZ ;  /* 0x8000000607068290 */ /* 0x000fe4000fffe0ff */
[----:B------:R-:W-:Y:S02]  /*69e0*/  @!UP0 UIMAD UR37, UR4, UR5, UR37 ;  /* 0x00000005042582a4 */ /* 0x000fe4000f8e0225 */
[----:B------:R-:W-:Y:S02]  /*69f0*/  @!UP0 UIMAD UR36, UR6, UR14, UR36 ;  /* 0x0000000e062482a4 */ /* 0x000fe4000f8e0224 */
[----:B------:R-:W-:Y:S09]  /*6a00*/  ULOP3.LUT UP0, URZ, UR11, 0x1b0, URZ, 0xc0, !UPT ;  /* 0x000001b00bff7892 */ /* 0x000ff2000f80c0ff */
[----:B------:R-:W-:Y:S05]  /*6a10*/  BRA.U !UP0, `(.L_x_104) ;  /* 0x00000001087c7547 */ /* 0x000fea000b800000 */
[----:B------:R-:W2:Y:S01]  /*6a20*/  LDCU.64 UR8, c[0x4][0x80] ;  /* 0x01001000ff0877ac */ /* 0x000ea20008000a00 */
[----:B------:R-:W-:Y:S01]  /*6a30*/  MOV R2, 0x0 ;  /* 0x0000000000027802 */ /* 0x000fe20000000f00 */
[----:B------:R-:W-:Y:S02]  /*6a40*/  HFMA2 R12, -RZ, RZ, 0, 5.9604644775390625e-08 ;  /* 0x00000001ff0c7431 */ /* 0x000fe400000001ff */
[----:B------:R-:W-:Y:S01]  /*6a50*/  IMAD.MOV.U32 R8, RZ, RZ, 0x70 ;  /* 0x00000070ff087424 */ /* 0x000fe200078e00ff */
[----:B------:R3:W4:Y:S01]  /*6a60*/  LDC.64 R14, c[0x4][R2] ;  /* 0x01000000020e7b82 */ /* 0x0007220000000a00 */
[----:B------:R-:W1:Y:S01]  /*6a70*/  LDCU.64 UR6, c[0x4][0x88] ;  /* 0x01001100ff0677ac */ /* 0x000e620008000a00 */
[----:B------:R-:W-:Y:S01]  /*6a80*/  IMAD.MOV.U32 R13, RZ, RZ, RZ ;  /* 0x000000ffff0d7224 */ /* 0x000fe200078e00ff */
[----:B------:R-:W1:Y:S01]  /*6a90*/  LDCU.64 UR4, c[0x4][0x8] ;  /* 0x01000100ff0477ac */ /* 0x000e620008000a00 */
[----:B--2---:R-:W-:Y:S01]  /*6aa0*/  MOV R5, UR9 ;  /* 0x0000000900057c02 */ /* 0x004fe20008000f00 */
[----:B------:R-:W-:Y:S01]  /*6ab0*/  IMAD.U32 R4, RZ, RZ, UR8 ;  /* 0x00000008ff047e24 */ /* 0x000fe2000f8e00ff */
[----:B-1----:R-:W-:Y:S01]  /*6ac0*/  MOV R7, UR7 ;  /* 0x0000000700077c02 */ /* 0x002fe20008000f00 */
[----:B------:R-:W-:Y:S01]  /*6ad0*/  IMAD.U32 R6, RZ, RZ, UR6 ;  /* 0x00000006ff067e24 */ /* 0x000fe2000f8e00ff */
[----:B------:R-:W-:Y:S01]  /*6ae0*/  MOV R11, UR5 ;  /* 0x00000005000b7c02 */ /* 0x000fe20008000f00 */
[----:B------:R-:W-:Y:S02]  /*6af0*/  IMAD.U32 R10, RZ, RZ, UR4 ;  /* 0x00000004ff0a7e24 */ /* 0x000fe4000f8e00ff */
[----:B------:R-:W-:Y:S07]  /*6b00*/  LEPC R20, `(.L_x_105) ;  /* 0x000000001014794e */ /* 0x000fee0000000000 */
[----:B---345:R-:W-:Y:S05]  /*6b10*/  CALL.ABS.NOINC R14 ;  /* 0x000000000e007343 */ /* 0x038fea0003c00000 */
.L_x_105:
[----:B------:R-:W1:Y:S01]  /*6b20*/  LDCU.64 UR8, c[0x4][0x80] ;  /* 0x01001000ff0877ac */ /* 0x000e620008000a00 */
[----:B------:R-:W2:Y:S01]  /*6b30*/  LDC.64 R2, c[0x4][R2] ;  /* 0x0100000002027b82 */ /* 0x000ea20000000a00 */
[----:B------:R-:W-:Y:S02]  /*6b40*/  HFMA2 R12, -RZ, RZ, 0, 5.9604644775390625e-08 ;  /* 0x00000001ff0c7431 */ /* 0x000fe400000001ff */
[----:B------:R-:W-:Y:S02]  /*6b50*/  IMAD.MOV.U32 R8, RZ, RZ, 0x70 ;  /* 0x00000070ff087424 */ /* 0x000fe400078e00ff */
[----:B------:R-:W-:Y:S01]  /*6b60*/  IMAD.MOV.U32 R13, RZ, RZ, RZ ;  /* 0x000000ffff0d7224 */ /* 0x000fe200078e00ff */
[----:B------:R-:W3:Y:S01]  /*6b70*/  LDCU.64 UR6, c[0x4][0x88] ;  /* 0x01001100ff0677ac */ /* 0x000ee20008000a00 */
[----:B------:R-:W4:Y:S01]  /*6b80*/  LDCU.64 UR4, c[0x4][0x8] ;  /* 0x01000100ff0477ac */ /* 0x000f220008000a00 */
[----:B-1----:R-:W-:Y:S02]  /*6b90*/  MOV R4, UR8 ;  /* 0x0000000800047c02 */ /* 0x002fe40008000f00 */
[----:B------:R-:W-:Y:S02]  /*6ba0*/  MOV R5, UR9 ;  /* 0x0000000900057c02 */ /* 0x000fe40008000f00 */
[----:B---3--:R-:W-:Y:S01]  /*6bb0*/  MOV R7, UR7 ;  /* 0x0000000700077c02 */ /* 0x008fe20008000f00 */
[----:B------:R-:W-:Y:S01]  /*6bc0*/  IMAD.U32 R6, RZ, RZ, UR6 ;  /* 0x00000006ff067e24 */ /* 0x000fe2000f8e00ff */
[----:B----4-:R-:W-:Y:S01]  /*6bd0*/  MOV R11, UR5 ;  /* 0x00000005000b7c02 */ /* 0x010fe20008000f00 */
[----:B------:R-:W-:Y:S02]  /*6be0*/  IMAD.U32 R10, RZ, RZ, UR4 ;  /* 0x00000004ff0a7e24 */ /* 0x000fe4000f8e00ff */
[----:B------:R-:W-:Y:S07]  /*6bf0*/  LEPC R20, `(.L_x_104) ;  /* 0x000000001014794e */ /* 0x000fee0000000000 */
[----:B--2---:R-:W-:Y:S05]  /*6c00*/  CALL.ABS.NOINC R2 ;  /* 0x0000000002007343 */ /* 0x004fea0003c00000 */
.L_x_104:
[----:B------:R-:W-:Y:S02]  /*6c10*/  R2UR UR6, R67 ;  /* 0x00000000430672ca */ /* 0x000fe400000e0000 */
[----:B------:R-:W-:Y:S02]  /*6c20*/  R2UR UR5, R78 ;  /* 0x000000004e0572ca */ /* 0x000fe400000e0000 */
[----:B------:R-:W-:Y:S02]  /*6c30*/  R2UR UR4, R77 ;  /* 0x000000004d0472ca */ /* 0x000fe400000e0000 */
[----:B------:R-:W-:Y:S02]  /*6c40*/  ISETP.NE.U32.AND P4, PT, R62, RZ, PT ;  /* 0x000000ff3e00720c */ /* 0x000fe40003f85070 */
[----:B------:R-:W-:Y:S02]  /*6c50*/  ISETP.NE.U32.AND P2, PT, RZ, UR54, PT ;  /* 0x00000036ff007c0c */ /* 0x000fe4000bf45070 */
[----:B------:R-:W-:Y:S02]  /*6c60*/  ISETP.NE.AND.EX P4, PT, R63, RZ, PT, P4 ;  /* 0x000000ff3f00720c */ /* 0x000fe40003f85340 */
[----:B------:R-:W-:Y:S01]  /*6c70*/  ISETP.NE.AND.EX P2, PT, RZ, UR55, PT, P2 ;  /* 0x00000037ff007c0c */ /* 0x000fe2000bf45320 */
[----:B------:R-:W-:Y:S02]  /*6c80*/  UISETP.NE.AND UP2, UPT, UR6, URZ, UPT ;  /* 0x000000ff0600728c */ /* 0x000fe4000bf45270 */
[----:B------:R-:W-:Y:S04]  /*6c90*/  UISETP.NE.U32.AND UP0, UPT, UR5, URZ, UPT ;  /* 0x000000ff0500728c */ /* 0x000fe8000bf05070 */
[----:B------:R-:W-:Y:S01]  /*6ca0*/  UISETP.NE.AND.EX UP1, UPT, UR4, URZ, UPT, UP0 ;  /* 0x000000ff0400728c */ /* 0x000fe2000bf25300 */
[----:B------:R-:W-:Y:S01]  /*6cb0*/  PLOP3.LUT P1, PT, PT, PT, UP2, 0x80, 0x8 ;  /* 0x000000000008781c */ /* 0x000fe20003f2f028 */
[----:B------:R-:W-:Y:S03]  /*6cc0*/  UPLOP3.LUT UP0, UPT, UPT, UPT, UPT, 0x40, 0x4 ;  /* 0x000000000004789c */ /* 0x000fe60003f0e870 */
[----:B------:R-:W-:Y:S06]  /*6cd0*/  @UP2 UPLOP3.LUT UP0, UPT, UPT, UPT, UP1, 0x80, 0x8 ;  /* 0x000000000008289c */ /* 0x000fec0003f0f010 */
[----:B------:R-:W-:Y:S01]  /*6ce0*/  PLOP3.LUT P0, PT, PT, PT, UP0, 0x80, 0x8 ;  /* 0x000000000008781c */ /* 0x000fe20003f0f008 */
[----:B------:R-:W-:Y:S01]  /*6cf0*/  @!UPT UIADD3 URZ, UPT, UPT, URZ, URZ, URZ ;  /* 0x000000fffffff290 */ /* 0x000fe2000fffe0ff */
[----:B------:R-:W-:Y:S11]  /*6d00*/  BRA.U !UP1, `(.L_x_106) ;  /* 0x0000000109407547 */ /* 0x000ff6000b800000 */
[----:B------:R-:W-:Y:S01]  /*6d10*/  UISETP.NE.U32.AND UP0, UPT, UR54, URZ, UPT ;  /* 0x000000ff3600728c */ /* 0x000fe2000bf05070 */
[----:B------:R-:W-:Y:S01]  /*6d20*/  R2UR UR6, R78 ;  /* 0x000000004e0672ca */ /* 0x000fe200000e0000 */
[----:B------:R-:W2:Y:S01]  /*6d30*/  LDCU.64 UR8, c[0x0][0x358] ;  /* 0x00006b00ff0877ac */ /* 0x000ea20008000a00 */
[----:B------:R-:W-:Y:S02]  /*6d40*/  HFMA2 R27, -RZ, RZ, 0, 5.9604644775390625e-08 ;  /* 0x00000001ff1b7431 */ /* 0x000fe400000001ff */
[----:B-1----:R-:W-:Y:S01]  /*6d50*/  IMAD.MOV.U32 R0, RZ, RZ, 0x1 ;  /* 0x00000001ff007424 */ /* 0x002fe200078e00ff */
[----:B------:R-:W-:Y:S06]  /*6d60*/  UISETP.NE.AND.EX UP0, UPT, UR55, URZ, UPT, UP0 ;  /* 0x000000ff3700728c */ /* 0x000fec000bf05300 */
[----:B------:R-:W-:Y:S05]  /*6d70*/  PLOP3.LUT P3, PT, PT, PT, UP0, 0x80, 0x8 ;  /* 0x000000000008781c */ /* 0x000fea0003f6f008 */
[----:B------:R-:W1:Y:S01]  /*6d80*/  @UP0 LDCU.64 UR4, c[0x0][0x888] ;  /* 0x00011100ff0407ac */ /* 0x000e620008000a00 */
[----:B------:R-:W-:Y:S07]  /*6d90*/  @UP0 UIMAD UR6, UR60, UR6, URZ ;  /* 0x000000063c0602a4 */ /* 0x000fee000f8e02ff */
[----:B------:R-:W-:Y:S01]  /*6da0*/  @!P3 PRMT R27, R0, 0x7610, R27 ;  /* 0x00007610001bb816 */ /* 0x000fe2000000001b */
[----:B-1----:R-:W-:Y:S06]  /*6db0*/  @UP0 UIMAD.WIDE UR4, UR6, 0x4, UR4 ;  /* 0x00000004060408a5 */ /* 0x002fec000f8e0204 */
[----:B------:R-:W-:Y:S02]  /*6dc0*/  IMAD.U32 R2, RZ, RZ, UR4 ;  /* 0x00000004ff027e24 */ /* 0x000fe4000f8e00ff */
[----:B------:R-:W-:Y:S03]  /*6dd0*/  IMAD.U32 R3, RZ, RZ, UR5 ;  /* 0x00000005ff037e24 */ /* 0x000fe6000f8e00ff */
[----:B------:R-:W1:Y:S02]  /*6de0*/  @!UP0 LDCU UR4, c[0x0][0x880] ;  /* 0x00011000ff0487ac */ /* 0x000e640008000800 */
[----:B--2--5:R2:W5:Y:S02]  /*6df0*/  @P3 LDG.E R26, desc[UR8][R2.64] ;  /* 0x00000008021a3981 */ /* 0x024564000c1e1900 */
[----:B-12---:R-:W-:Y:S02]  /*6e00*/  @!P3 MOV R26, UR4 ;  /* 0x00000004001abc02 */ /* 0x006fe40008000f00 */
.L_x_106:
[----:B------:R-:W-:Y:S05]  /*6e10*/  @!P4 BRA `(.L_x_107) ;  /* 0x000000000024c947 */ /* 0x000fea0003800000 */
[----:B------:R-:W-:Y:S01]  /*6e20*/  ISETP.NE.U32.AND P3, PT, R60, RZ, PT ;  /* 0x000000ff3c00720c */ /* 0x000fe20003f65070 */
[----:B------:R-:W2:Y:S03]  /*6e30*/  LDCU.64 UR4, c[0x0][0x358] ;  /* 0x00006b00ff0477ac */ /* 0x000ea60008000a00 */
[----:B------:R-:W-:Y:S11]  /*6e40*/  ISETP.NE.AND.EX P3, PT, R61, RZ, PT, P3 ;  /* 0x000000ff3d00720c */ /* 0x000ff60003f65330 */
[----:B------:R-:W-:Y:S02]  /*6e50*/  @!UPT UIADD3 URZ, UPT, UPT, URZ, URZ, URZ ;  /* 0x000000fffffff290 */ /* 0x000fe4000fffe0ff */
[----:B------:R-:W3:Y:S01]  /*6e60*/  @P3 LDC.64 R2, c[0x0][0x8a8] ;  /* 0x00022a00ff023b82 */ /* 0x000ee20000000a00 */
[----:B-1----:R-:W-:Y:S04]  /*6e70*/  @P3 IMAD R0, R62, UR60, RZ ;  /* 0x0000003c3e003c24 */ /* 0x002fe8000f8e02ff */
[----:B---3--:R-:W-:Y:S05]  /*6e80*/  @P3 IMAD.WIDE R2, R0, 0x4, R2 ;  /* 0x0000000400023825 */ /* 0x008fea00078e0202 */
[----:B--2--5:R2:W5:Y:S02]  /*6e90*/  @P3 LDG.E R24, desc[UR4][R2.64] ;  /* 0x0000000402183981 */ /* 0x024564000c1e1900 */
[----:B--2---:R-:W3:Y:S02]  /*6ea0*/  @!P3 LDC R24, c[0x0][0x8a0] ;  /* 0x00022800ff18bb82 */ /* 0x004ee40000000800 */
.L_x_107:
[----:B-----5:R-:W-:Y:S01]  /*6eb0*/  FSETP.NEU.AND P3, PT, R26, RZ, PT ;  /* 0x000000ff1a00720b */ /* 0x020fe20003f6d000 */
[----:B------:R-:W-:Y:S01]  /*6ec0*/  ULOP3.LUT UR4, UR52, 0x1, URZ, 0x3c, !UPT ;  /* 0x0000000134047892 */ /* 0x000fe2000f8e3cff */
[----:B------:R-:W-:Y:S01]  /*6ed0*/  SEL R5, RZ, 0xffffffff, P2 ;  /* 0xffffffffff057807 */ /* 0x000fe20001000000 */
[----:B------:R-:W-:Y:S01]  /*6ee0*/  IMAD.U32 R90, RZ, RZ, UR48 ;  /* 0x00000030ff5a7e24 */ /* 0x000fe2000f8e00ff */
[----:B------:R-:W-:Y:S01]  /*6ef0*/  @P1 LOP3.LUT P2, RZ, R27, 0xff, RZ, 0xc0, !PT ;  /* 0x000000ff1bff1812 */ /* 0x000fe2000784c0ff */
[----:B------:R-:W-:Y:S01]  /*6f00*/  IMAD.SHL.U32 R84, R71, 0x10, RZ ;  /* 0x0000001047547824 */ /* 0x000fe200078e00ff */
[----:B------:R-:W-:Y:S01]  /*6f10*/  @P1 SEL R2, RZ, 0xffffffff, P3 ;  /* 0xffffffffff021807 */ /* 0x000fe20001800000 */
[----:B------:R-:W-:Y:S01]  /*6f20*/  IMAD.U32 R91, RZ, RZ, UR4 ;  /* 0x00000004ff5b7e24 */ /* 0x000fe2000f8e00ff */
[----:B------:R-:W-:Y:S01]  /*6f30*/  LEA R82, R22, UR49, 0x3 ;  /* 0x0000003116527c11 */ /* 0x000fe2000f8e18ff */
[----:B------:R-:W-:Y:S01]  /*6f40*/  IMAD.SHL.U32 R90, R90, 0x2000, RZ ;  /* 0x000020005a5a7824 */ /* 0x000fe200078e00ff */
[----:B------:R-:W-:Y:S01]  /*6f50*/  @P0 SEL R2, R5, R2, !P2 ;  /* 0x0000000205020207 */ /* 0x000fe20005000000 */
[----:B------:R-:W-:Y:S01]  /*6f60*/  IMAD.SHL.U32 R83, R70, 0x10, RZ ;  /* 0x0000001046537824 */ /* 0x000fe200078e00ff */
[----:B------:R-:W-:Y:S01]  /*6f70*/  SHF.L.U32 R3, R73, 0x1f, RZ ;  /* 0x0000001f49037819 */ /* 0x000fe200000006ff */
[----:B------:R-:W-:Y:S01]  /*6f80*/  IMAD.IADD R88, R75, 0x1, R90 ;  /* 0x000000014b587824 */ /* 0x000fe200078e025a */
[----:B------:R-:W-:Y:S01]  /*6f90*/  @P1 LOP3.LUT R2, R2, 0x1, RZ, 0xc0, !PT ;  /* 0x0000000102021812 */ /* 0x000fe200078ec0ff */
[----:B------:R-:W-:Y:S01]  /*6fa0*/  BSSY B1, `(.L_x_108) ;  /* 0x0000039000017945 */ /* 0x000fe20003800000 */
[----:B------:R-:W-:Y:S01]  /*6fb0*/  PLOP3.LUT P2, PT, PT, PT, UP1, 0x80, 0x8 ;  /* 0x000000000008781c */ /* 0x000fe20003f4f018 */
[----:B------:R-:W-:Y:S01]  /*6fc0*/  IMAD.IADD R87, R88, 0x1, R84 ;  /* 0x0000000158577824 */ /* 0x000fe200078e0254 */
[----:B------:R-:W-:Y:S01]  /*6fd0*/  ISETP.NE.U32.OR P5, PT, R2, 0x1, !P1 ;  /* 0x000000010200780c */ /* 0x000fe20004fa5470 */
[----:B------:R-:W-:Y:S01]  /*6fe0*/  IMAD.U32 R2, RZ, RZ, UR48 ;  /* 0x00000030ff027e24 */ /* 0x000fe2000f8e00ff */
[----:B------:R-:W-:Y:S01]  /*6ff0*/  LOP3.LUT P4, R68, R27, 0xff, RZ, 0xc0, !PT ;  /* 0x000000ff1b447812 */ /* 0x000fe2000788c0ff */
[----:B------:R-:W-:Y:S01]  /*7000*/  IMAD.MOV.U32 R89, RZ, RZ, 0x1 ;  /* 0x00000001ff597424 */ /* 0x000fe200078e00ff */
[----:B------:R-:W-:Y:S01]  /*7010*/  P2R R81, PR, RZ, 0x20 ;  /* 0x00000020ff517803 */ /* 0x000fe20000000000 */
[----:B------:R-:W-:Y:S01]  /*7020*/  IMAD R25, R22, 0x20, R23 ;  /* 0x0000002016197824 */ /* 0x000fe200078e0217 */
[----:B-1----:R-:W-:Y:S01]  /*7030*/  LEA R0, R2, UR49, 0x3 ;  /* 0x0000003102007c11 */ /* 0x002fe2000f8e18ff */
[----:B------:R-:W-:Y:S01]  /*7040*/  IMAD.U32 R92, RZ, RZ, UR48 ;  /* 0x00000030ff5c7e24 */ /* 0x000fe2000f8e00ff */
[----:B------:R-:W-:Y:S02]  /*7050*/  SEL R2, RZ, 0xffffffff, P3 ;  /* 0xffffffffff027807 */ /* 0x000fe40001800000 */
[----:B------:R-:W-:Y:S02]  /*7060*/  CS2R R58, SRZ ;  /* 0x00000000003a7805 */ /* 0x000fe4000001ff00 */
[----:B------:R-:W-:Y:S02]  /*7070*/  CS2R R56, SRZ ;  /* 0x0000000000387805 */ /* 0x000fe4000001ff00 */
[----:B------:R-:W-:Y:S02]  /*7080*/  CS2R R54, SRZ ;  /* 0x0000000000367805 */ /* 0x000fe4000001ff00 */
[----:B------:R-:W-:Y:S02]  /*7090*/  @P2 SEL R2, R5, R2, !P4 ;  /* 0x0000000205022207 */ /* 0x000fe40006000000 */
[----:B------:R-:W-:Y:S02]  /*70a0*/  CS2R R52, SRZ ;  /* 0x0000000000347805 */ /* 0x000fe4000001ff00 */
[----:B------:R-:W-:Y:S02]  /*70b0*/  @P5 SHF.L.U32 R7, R91, 0x1f, RZ ;  /* 0x0000001f5b075819 */ /* 0x000fe400000006ff */
[----:B------:R-:W-:Y:S02]  /*70c0*/  CS2R R50, SRZ ;  /* 0x0000000000327805 */ /* 0x000fe4000001ff00 */
[----:B------:R-:W-:Y:S02]  /*70d0*/  LOP3.LUT R2, R2, 0x1, RZ, 0xc0, !PT ;  /* 0x0000000102027812 */ /* 0x000fe400078ec0ff */
[----:B------:R-:W-:Y:S01]  /*70e0*/  CS2R R48, SRZ ;  /* 0x0000000000307805 */ /* 0x000fe2000001ff00 */
[----:B------:R-:W1:Y:S01]  /*70f0*/  @P5 SYNCS.PHASECHK.TRANS64.TRYWAIT P1, [R0+URZ+0x40], R7 ;  /* 0x00004007000055a7 */ /* 0x000e6200080211ff */
[----:B------:R-:W-:Y:S02]  /*7100*/  CS2R R46, SRZ ;  /* 0x00000000002e7805 */ /* 0x000fe4000001ff00 */
[----:B------:R-:W-:Y:S02]  /*7110*/  ISETP.NE.U32.AND P2, PT, R2, 0x1, PT ;  /* 0x000000010200780c */ /* 0x000fe40003f45070 */
[----:B------:R-:W-:Y:S01]  /*7120*/  CS2R R44, SRZ ;  /* 0x00000000002c7805 */ /* 0x000fe2000001ff00 */
[----:B------:R-:W-:Y:S01]  /*7130*/  IMAD.IADD R86, R88, 0x1, R83 ;  /* 0x0000000158567824 */ /* 0x000fe200078e0253 */
[----:B------:R-:W-:Y:S01]  /*7140*/  P2R R93, PR, RZ, 0x4 ;  /* 0x00000004ff5d7803 */ /* 0x000fe20000000000 */
[----:B------:R-:W-:Y:S01]  /*7150*/  IMAD.IADD R85, R74, 0x1, R87 ;  /* 0x000000014a557824 */ /* 0x000fe200078e0257 */
[----:B------:R2:W4:Y:S01]  /*7160*/  SYNCS.PHASECHK.TRANS64.TRYWAIT P0, [R82+URZ+0xa0], R3 ;  /* 0x0000a003520075a7 */ /* 0x00052200080011ff */
[----:B-1----:R-:W-:Y:S01]  /*7170*/  @P5 SEL R89, RZ, 0x1, !P1 ;  /* 0x00000001ff595807 */ /* 0x002fe20004800000 */
[----:B--2---:R-:W-:Y:S06]  /*7180*/  @!P5 BRA `(.L_x_109) ;  /* 0x000000000068d947 */ /* 0x004fec0003800000 */
[----:B------:R-:W-:Y:S01]  /*7190*/  ISETP.NE.AND P1, PT, R89, RZ, PT ;  /* 0x000000ff5900720c */ /* 0x000fe20003f25270 */
[----:B------:R-:W-:Y:S01]  /*71a0*/  BSSY B0, `(.L_x_110) ;  /* 0x000000d000007945 */ /* 0x000fe20003800000 */
[----:B------:R-:W-:Y:S02]  /*71b0*/  CS2R R46, SRZ ;  /* 0x00000000002e7805 */ /* 0x000fe4000001ff00 */
[----:B------:R-:W-:Y:S02]  /*71c0*/  CS2R R44, SRZ ;  /* 0x00000000002c7805 */ /* 0x000fe4000001ff00 */
[----:B------:R-:W-:Y:S02]  /*71d0*/  CS2R R50, SRZ ;  /* 0x0000000000327805 */ /* 0x000fe4000001ff00 */
[----:B------:R-:W-:Y:S02]  /*71e0*/  CS2R R48, SRZ ;  /* 0x0000000000307805 */ /* 0x000fe4000001ff00 */
[----:B------:R-:W-:Y:S02]  /*71f0*/  CS2R R54, SRZ ;  /* 0x0000000000367805 */ /* 0x000fe4000001ff00 */
[----:B------:R-:W-:Y:S02]  /*7200*/  CS2R R52, SRZ ;  /* 0x0000000000347805 */ /* 0x000fe4000001ff00 */
[----:B------:R-:W-:Y:S02]  /*7210*/  CS2R R58, SRZ ;  /* 0x00000000003a7805 */ /* 0x000fe4000001ff00 */
[----:B------:R-:W-:Y:S01]  /*7220*/  CS2R R56, SRZ ;  /* 0x0000000000387805 */ /* 0x000fe2000001ff00 */
[----:B------:R-:W-:Y:S06]  /*7230*/  @P1 BRA `(.L_x_111) ;  /* 0x00000000000c1947 */ /* 0x000fec0003800000 */
[----:B------:R-:W-:Y:S04]  /*7240*/  SHF.L.U32 R5, R91, 0x1f, RZ ;  /* 0x0000001f5b057819 */ /* 0x000fe800000006ff */
[----:B------:R-:W1:Y:S02]  /*7250*/  SYNCS.PHASECHK.TRANS64.TRYWAIT P1, [R0+URZ+0x40], R5 ;  /* 0x00004005000075a7 */ /* 0x000e6400080211ff */
[----:B-1----:R-:W-:Y:S05]  /*7260*/  @!P1 BRA `(.L_x_112) ;  /* 0x0000001c00649947 */ /* 0x002fea0003800000 */
.L_x_111:
[----:B------:R-:W-:Y:S05]  /*7270*/  BSYNC B0 ;  /* 0x0000000000007941 */ /* 0x000fea0003800000 */
.L_x_110:
[----:B------:R-:W-:Y:S01]  /*7280*/  ISETP.NE.AND P1, PT, R93, RZ, PT ;  /* 0x000000ff5d00720c */ /* 0x000fe20003f25270 */
[----:B------:R-:W-:Y:S04]  /*7290*/  UIADD3 UR4, UPT, UPT, UR48, 0x1, URZ ;  /* 0x0000000130047890 */ /* 0x000fe8000fffe0ff */
[----:B------:R-:W-:Y:S04]  /*72a0*/  UISETP.NE.AND UP0, UPT, UR4, 0x3, UPT ;  /* 0x000000030400788c */ /* 0x000fe8000bf05270 */
[----:B------:R-:W-:Y:S02]  /*72b0*/  USEL UR5, URZ, 0x1, UP0 ;  /* 0x00000001ff057887 */ /* 0x000fe40008000000 */
[----:B------:R-:W-:Y:S02]  /*72c0*/  USEL UR4, UR4, URZ, UP0 ;  /* 0x000000ff04047287 */ /* 0x000fe40008000000 */
[----:B------:R2:W1:Y:S02]  /*72d0*/  @P1 LDS.128 R44, [R88] ;  /* 0x00000000582c1984 */ /* 0x0004640000000c00 */
[----:B------:R-:W-:Y:S02]  /*72e0*/  LOP3.LUT R91, R91, UR5, RZ, 0x3c, !PT ;  /* 0x000000055b5b7c12 */ /* 0x000fe4000f8e3cff */
[----:B------:R2:W1:Y:S01]  /*72f0*/  @P1 LDS.128 R48, [R87+0x10] ;  /* 0x0000100057301984 */ /* 0x0004620000000c00 */
[----:B------:R-:W-:Y:S03]  /*7300*/  IMAD.U32 R92, RZ, RZ, UR4 ;  /* 0x00000004ff5c7e24 */ /* 0x000fe6000f8e00ff */
[----:B------:R2:W1:Y:S04]  /*7310*/  @P1 LDS.128 R52, [R86+0x20] ;  /* 0x0000200056341984 */ /* 0x0004680000000c00 */
[----:B------:R2:W1:Y:S02]  /*7320*/  @P1 LDS.128 R56, [R85+0x10] ;  /* 0x0000100055381984 */ /* 0x0004640000000c00 */
.L_x_109:
[----:B------:R-:W-:Y:S05]  /*7330*/  BSYNC B1 ;  /* 0x0000000000017941 */ /* 0x000fea0003800000 */
.L_x_108:
[----:B-1----:R-:W-:Y:S04]  /*7340*/  SHF.R.U32.HI R5, RZ, 0x15, R25 ;  /* 0x00000015ff057819 */ /* 0x002fe80000011619 */
[----:B------:R-:W-:Y:S01]  /*7350*/  LOP3.LUT P1, RZ, R5, 0x3, R64, 0x48, !PT ;  /* 0x0000000305ff7812 */ /* 0x000fe20007824840 */
[----:B------:R-:W-:Y:S01]  /*7360*/  @!UPT UIADD3 URZ, UPT, UPT, URZ, URZ, URZ ;  /* 0x000000fffffff290 */ /* 0x000fe2000fffe0ff */
[----:B----4-:R-:W-:Y:S11]  /*7370*/  @P0 BRA `(.L_x_113) ;  /* 0x0000000000080947 */ /* 0x010ff60003800000 */
[----:B------:R-:W1:Y:S02]  /*7380*/  SYNCS.PHASECHK.TRANS64.TRYWAIT P0, [R82+URZ+0xa0], R3 ;  /* 0x0000a003520075a7 */ /* 0x000e6400080011ff */
[----:B-1----:R-:W-:Y:S05]  /*7390*/  @!P0 BRA `(.L_x_114) ;  /* 0x0000001c002c8947 */ /* 0x002fea0003800000 */
.L_x_113:
[----:B------:R-:W-:Y:S05]  /*73a0*/  @!P1 BRA `(.L_x_115) ;  /* 0x0000000000409947 */ /* 0x000fea0003800000 */
[----:B------:R-:W4:Y:S01]  /*73b0*/  LDCU.64 UR8, c[0x4][0x70] ;  /* 0x01000e00ff0877ac */ /* 0x000f220008000a00 */
[----:B-1----:R-:W-:Y:S01]  /*73c0*/  MOV R3, 0x0 ;  /* 0x0000000000037802 */ /* 0x002fe20000000f00 */
[----:B------:R-:W-:Y:S02]  /*73d0*/  HFMA2 R12, -RZ, RZ, 0, 5.9604644775390625e-08 ;  /* 0x00000001ff0c7431 */ /* 0x000fe400000001ff */
[----:B------:R-:W-:Y:S02]  /*73e0*/  IMAD.MOV.U32 R8, RZ, RZ, 0x192 ;  /* 0x00000192ff087424 */ /* 0x000fe400078e00ff */
[----:B------:R-:W-:Y:S01]  /*73f0*/  IMAD.MOV.U32 R13, RZ, RZ, RZ ;  /* 0x000000ffff0d7224 */ /* 0x000fe200078e00ff */
[----:B------:R-:W1:Y:S01]  /*7400*/  LDCU.64 UR6, c[0x4][0x78] ;  /* 0x01000f00ff0677ac */ /* 0x000e620008000a00 */
[----:B------:R-:W2:Y:S01]  /*7410*/  LDC.64 R2, c[0x4][R3] ;  /* 0x0100000003027b82 */ /* 0x000ea20000000a00 */
[----:B------:R-:W5:Y:S01]  /*7420*/  LDCU.64 UR4, c[0x4][0x10] ;  /* 0x01000200ff0477ac */ /* 0x000f620008000a00 */
[----:B----4-:R-:W-:Y:S01]  /*7430*/  MOV R5, UR9 ;  /* 0x0000000900057c02 */ /* 0x010fe20008000f00 */
[----:B------:R-:W-:Y:S01]  /*7440*/  IMAD.U32 R4, RZ, RZ, UR8 ;  /* 0x00000008ff047e24 */ /* 0x000fe2000f8e00ff */
[----:B-1----:R-:W-:Y:S01]  /*7450*/  MOV R7, UR7 ;  /* 0x0000000700077c02 */ /* 0x002fe20008000f00 */
[----:B------:R-:W-:Y:S01]  /*7460*/  IMAD.U32 R6, RZ, RZ, UR6 ;  /* 0x00000006ff067e24 */ /* 0x000fe2000f8e00ff */
[----:B-----5:R-:W-:Y:S01]  /*7470*/  MOV R11, UR5 ;  /* 0x00000005000b7c02 */ /* 0x020fe20008000f00 */
[----:B------:R-:W-:Y:S02]  /*7480*/  IMAD.U32 R10, RZ, RZ, UR4 ;  /* 0x00000004ff0a7e24 */ /* 0x000fe4000f8e00ff */
[----:B------:R-:W-:Y:S07]  /*7490*/  LEPC R20, `(.L_x_115) ;  /* 0x000000001014794e */ /* 0x000fee0000000000 */
[----:B--23--:R-:W-:Y:S05]  /*74a0*/  CALL.ABS.NOINC R2 ;  /* 0x0000000002007343 */ /* 0x00cfea0003c00000 */
.L_x_115:
[----:B------:R-:W-:Y:S05]  /*74b0*/  WARPSYNC.ALL ;  /* 0x0000000000007948 */ /* 0x000fea0003800000 */
[----:B------:R-:W-:Y:S01]  /*74c0*/  R2UR UR4, R25 ;  /* 0x00000000190472ca */ /* 0x000fe200000e0000 */
[----:B------:R-:W-:Y:S01]  /*74d0*/  BSSY.RECONVERGENT B0, `(.L_x_116) ;  /* 0x000003d000007945 */ /* 0x000fe20003800200 */
[----:B------:R-:W-:Y:S11]  /*74e0*/  ISETP.NE.AND P0, PT, R76, RZ, PT ;  /* 0x000000ff4c00720c */ /* 0x000ff60003f05270 */
[----:B------:R-:W1:Y:S02]  /*74f0*/  LDTM.x16 R4, tmem[UR4] ;  /* 0x00000004000479ee */ /* 0x000e640008240000 */
[C---:B-1-3--:R-:W-:Y:S01]  /*7500*/  FMUL R3, R24.reuse, R4 ;  /* 0x0000000418037220 */ /* 0x04afe20000400000 */
[C---:B------:R-:W-:Y:S01]  /*7510*/  FMUL R0, R24.reuse, R5 ;  /* 0x0000000518007220 */ /* 0x040fe20000400000 */
[C---:B------:R-:W-:Y:S01]  /*7520*/  FMUL R5, R24.reuse, R6 ;  /* 0x0000000618057220 */ /* 0x040fe20000400000 */
[----:B------:R-:W-:Y:S01]  /*7530*/  FMUL R2, R24, R7 ;  /* 0x0000000718027220 */ /* 0x000fe20000400000 */
[----:B------:R-:W-:Y:S01]  /*7540*/  FFMA R28, R26, R44, R3 ;  /* 0x0000002c1a1c7223 */ /* 0x000fe20000000003 */
        /* <DEDUP_REMOVED lines=10> */
[----:B------:R1:W-:Y:S01]  /*75f0*/  STS.128 [R88], R28 ;  /* 0x0000001c58007388 */ /* 0x0003e20000000c00 */
        /* <DEDUP_REMOVED lines=8> */
[----:B------:R1:W-:Y:S01]  /*7680*/  STS.128 [R87+0x10], R32 ;  /* 0x0000102057007388 */ /* 0x0003e20000000c00 */
[----:B------:R-:W-:Y:S01]  /*7690*/  FMUL R12, R24, R17 ;  /* 0x00000011180c7220 */ /* 0x000fe20000400000 */
[----:B------:R-:W-:Y:S01]  /*76a0*/  FFMA R38, R26, R54, R13 ;  /* 0x000000361a267223 */ /* 0x000fe2000000000d */
[----:B------:R-:W-:Y:S01]  /*76b0*/  FMUL R17, R24, R18 ;  /* 0x0000001218117220 */ /* 0x000fe20000400000 */
[----:B------:R-:W-:Y:S01]  /*76c0*/  FFMA R39, R26, R55, R10 ;  /* 0x000000371a277223 */ /* 0x000fe2000000000a */
[----:B------:R-:W-:Y:S01]  /*76d0*/  FMUL R14, R24, R19 ;  /* 0x00000013180e7220 */ /* 0x000fe20000400000 */
[C---:B------:R-:W-:Y:S01]  /*76e0*/  FFMA R40, R26.reuse, R56, R15 ;  /* 0x000000381a287223 */ /* 0x040fe2000000000f */
[C---:B------:R-:W-:Y:S01]  /*76f0*/  FFMA R41, R26.reuse, R57, R12 ;  /* 0x000000391a297223 */ /* 0x040fe2000000000c */
[C---:B------:R-:W-:Y:S01]  /*7700*/  FFMA R42, R26.reuse, R58, R17 ;  /* 0x0000003a1a2a7223 */ /* 0x040fe20000000011 */
[----:B------:R1:W-:Y:S01]  /*7710*/  STS.128 [R86+0x20], R36 ;  /* 0x0000202456007388 */ /* 0x0003e20000000c00 */
[----:B------:R-:W-:Y:S05]  /*7720*/  FFMA R43, R26, R59, R14 ;  /* 0x0000003b1a2b7223 */ /* 0x000fea000000000e */
[----:B------:R1:W-:Y:S01]  /*7730*/  STS.128 [R85+0x10], R40 ;  /* 0x0000102855007388 */ /* 0x0003e20000000c00 */
[----:B------:R-:W-:Y:S01]  /*7740*/  @!PT LDS RZ, [RZ] ;  /* 0x00000000fffff984 */ /* 0x000fe20000000800 */
[----:B------:R-:W-:Y:S01]  /*7750*/  @!PT LDS RZ, [RZ] ;  /* 0x00000000fffff984 */ /* 0x000fe20000000800 */
[----:B------:R-:W-:Y:S01]  /*7760*/  @!PT LDS RZ, [RZ] ;  /* 0x00000000fffff984 */ /* 0x000fe20000000800 */
[----:B------:R-:W-:Y:S01]  /*7770*/  @!PT LDS RZ, [RZ] ;  /* 0x00000000fffff984 */ /* 0x000fe20000000800 */
[----:B------:R3:W-:Y:S06]  /*7780*/  MEMBAR.ALL.CTA ;  /* 0x0000000000007992 */ /* 0x0007ec0000008000 */
[----:B---3--:R-:W3:Y:S02]  /*7790*/  FENCE.VIEW.ASYNC.S ;  /* 0x00000000000073c6 */ /* 0x008ee40000000000 */
[----:B---3--:R-:W-:Y:S06]  /*77a0*/  BAR.SYNC.DEFER_BLOCKING 0x1, 0x80 ;  /* 0x0042000000007b1d */ /* 0x008fec0000010000 */
[----:B------:R-:W-:Y:S05]  /*77b0*/  @P0 BRA `(.L_x_117) ;  /* 0x0000000000380947 */ /* 0x000fea0003800000 */
[----:B------:R-:W3:Y:S01]  /*77c0*/  LDCU.64 UR6, c[0x0][0x348] ;  /* 0x00006900ff0677ac */ /* 0x000ee20008000a00 */
[----:B------:R-:W-:Y:S01]  /*77d0*/  R2UR UR5, R90 ;  /* 0x000000005a0572ca */ /* 0x000fe200000e0000 */
[----:B------:R-:W-:Y:S01]  /*77e0*/  UMOV UR47, UR60 ;  /* 0x0000003c002f7c82 */ /* 0x000fe20008000000 */
[----:B------:R-:W-:Y:S01]  /*77f0*/  UIADD3 UR9, UPT, UPT, UR45, 0x20, URZ ;  /* 0x000000202d097890 */ /* 0x000fe2000fffe0ff */
[----:B------:R-:W-:Y:S01]  /*7800*/  UMOV UR10, UR46 ;  /* 0x0000002e000a7c82 */ /* 0x000fe20008000000 */
[----:B------:R-:W-:Y:S09]  /*7810*/  UMOV UR11, UR60 ;  /* 0x0000003c000b7c82 */ /* 0x000ff20008000000 */
[----:B------:R-:W-:Y:S02]  /*7820*/  UIADD3 UR5, UPT, UPT, UR49, UR5, URZ ;  /* 0x0000000531057290 */ /* 0x000fe4000fffe0ff */
[----:B---3--:R-:W-:Y:S02]  /*7830*/  UIADD3 UR4, UP0, UPT, UR6, 0x680, URZ ;  /* 0x0000068006047890 */ /* 0x008fe4000ff1e0ff */
[----:B------:R-:W-:Y:S02]  /*7840*/  UIADD3 UR44, UPT, UPT, UR5, 0x200, URZ ;  /* 0x00000200052c7890 */ /* 0x000fe4000fffe0ff */
[----:B------:R-:W-:Y:S02]  /*7850*/  UIADD3 UR8, UPT, UPT, UR5, 0x1200, URZ ;  /* 0x0000120005087890 */ /* 0x000fe4000fffe0ff */
[----:B------:R-:W-:Y:S09]  /*7860*/  UIADD3.X UR5, UPT, UPT, URZ, UR7, URZ, UP0, !UPT ;  /* 0x00000007ff057290 */ /* 0x000ff200087fe4ff */
[----:B------:R3:W-:Y:S01]  /*7870*/  UTMASTG.3D [UR44], [UR4] ;  /* 0x0000002c040073b5 */ /* 0x0007e20008010000 */
[----:B------:R3:W-:Y:S02]  /*7880*/  UTMASTG.3D [UR8], [UR4] ;  /* 0x00000008040073b5 */ /* 0x0007e40008010000 */
[----:B---3--:R0:W-:Y:S02]  /*7890*/  UTMACMDFLUSH ;  /* 0x00000000000079b7 */ /* 0x0081e40000000000 */
.L_x_117:
[----:B------:R-:W-:Y:S05]  /*78a0*/  BSYNC.RECONVERGENT B0 ;  /* 0x0000000000007941 */ /* 0x000fea0003800200 */
.L_x_116:
[----:B------:R-:W-:Y:S01]  /*78b0*/  UIADD3 UR43, UPT, UPT, UR48, 0x1, URZ ;  /* 0x00000001302b7890 */ /* 0x000fe2000fffe0ff */
[----:B------:R-:W-:Y:S03]  /*78c0*/  BSSY.RECONVERGENT B0, `(.L_x_118) ;  /* 0x0000005000007945 */ /* 0x000fe60003800200 */
[----:B------:R-:W-:Y:S04]  /*78d0*/  UISETP.NE.AND UP0, UPT, UR43, 0x3, UPT ;  /* 0x000000032b00788c */ /* 0x000fe8000bf05270 */
[----:B------:R-:W-:Y:S01]  /*78e0*/  USEL UR44, UR43, URZ, UP0 ;  /* 0x000000ff2b2c7287 */ /* 0x000fe20008000000 */
[----:B------:R-:W-:Y:S11]  /*78f0*/  @P0 BRA `(.L_x_119) ;  /* 0x0000000000040947 */ /* 0x000ff60003800000 */
[----:B------:R-:W-:Y:S04]  /*7900*/  DEPBAR.LE SB0, 0x1 ;  /* 0x000080400000791a */ /* 0x000fe80000000000 */
.L_x_119:
[----:B------:R-:W-:Y:S05]  /*7910*/  BSYNC.RECONVERGENT B0 ;  /* 0x0000000000007941 */ /* 0x000fea0003800200 */
.L_x_118:
[----:B------:R-:W-:Y:S01]  /*7920*/  BAR.SYNC.DEFER_BLOCKING 0x1, 0x80 ;  /* 0x0042000000007b1d */ /* 0x000fe20000010000 */
[----:B------:R-:W-:Y:S01]  /*7930*/  ISETP.NE.AND P1, PT, R81, RZ, PT ;  /* 0x000000ff5100720c */ /* 0x000fe20003f25270 */
[----:B------:R-:W-:Y:S01]  /*7940*/  UISETP.NE.AND UP0, UPT, UR51, URZ, UPT ;  /* 0x000000ff3300728c */ /* 0x000fe2000bf05270 */
[----:B------:R-:W-:Y:S11]  /*7950*/  LEA R2, R92, UR49, 0x3 ;  /* 0x000000315c027c11 */ /* 0x000ff6000f8e18ff */
[----:B------:R-:W-:Y:S01]  /*7960*/  @P1 SHF.L.U32 R3, R91, 0x1f, RZ ;  /* 0x0000001f5b031819 */ /* 0x000fe200000006ff */
[----:B------:R-:W-:Y:S06]  /*7970*/  BRA.U !UP0, `(.L_x_120) ;  /* 0x0000000108247547 */ /* 0x000fec000b800000 */
[----:B------:R-:W-:Y:S01]  /*7980*/  IMAD.U32 R5, RZ, RZ, UR50 ;  /* 0x00000032ff057e24 */ /* 0x000fe2000f8e00ff */
[----:B------:R-:W-:Y:S01]  /*7990*/  MOV R0, UR62 ;  /* 0x0000003e00007c02 */ /* 0x000fe20008000f00 */
[----:B------:R-:W-:Y:S03]  /*79a0*/  UIADD3 UR4, UPT, UPT, UR50, 0x1, URZ ;  /* 0x0000000132047890 */ /* 0x000fe6000fffe0ff */
[----:B------:R-:W-:Y:S01]  /*79b0*/  @P1 LEA R5, R5, UR49, 0x3 ;  /* 0x0000003105051c11 */ /* 0x000fe2000f8e18ff */
[----:B------:R-:W-:Y:S04]  /*79c0*/  UISETP.NE.AND UP0, UPT, UR4, 0x3, UPT ;  /* 0x000000030400788c */ /* 0x000fe8000bf05270 */
[----:B------:R-:W-:Y:S01]  /*79d0*/  @P1 VIADD R5, R5, 0x58 ;  /* 0x0000005805051836 */ /* 0x000fe20000000000 */
[----:B------:R-:W-:Y:S04]  /*79e0*/  USEL UR50, UR4, URZ, UP0 ;  /* 0x000000ff04327287 */ /* 0x000fe80008000000 */
[----:B------:R-:W-:Y:S04]  /*79f0*/  @P1 PRMT R0, R0, 0x654, R5 ;  /* 0x0000065400001816 */ /* 0x000fe80000000005 */
[----:B------:R3:W-:Y:S04]  /*7a00*/  @P1 SYNCS.ARRIVE.TRANS64.RED.A1T0 RZ, [R0+URZ], RZ ;  /* 0x000000ff00ff19a7 */ /* 0x0007e800081004ff */
.L_x_120:
[----:B------:R-:W4:Y:S01]  /*7a10*/  @P1 SYNCS.PHASECHK.TRANS64.TRYWAIT P0, [R2+URZ+0x40], R3 ;  /* 0x00004003020015a7 */ /* 0x000f2200080011ff */
[----:B------:R-:W-:Y:S01]  /*7a20*/  BSSY B1, `(.L_x_121) ;  /* 0x0000015000017945 */ /* 0x000fe20003800000 */
[----:B----4-:R-:W-:Y:S03]  /*7a30*/  @P1 SEL R89, RZ, 0x1, !P0 ;  /* 0x00000001ff591807 */ /* 0x010fe60004000000 */
[----:B------:R-:W-:Y:S05]  /*7a40*/  @!P1 BRA `(.L_x_122) ;  /* 0x0000000000489947 */ /* 0x000fea0003800000 */
[----:B------:R-:W-:Y:S01]  /*7a50*/  ISETP.NE.AND P1, PT, R93, RZ, PT ;  /* 0x000000ff5d00720c */ /* 0x000fe20003f25270 */
[----:B------:R-:W-:Y:S01]  /*7a60*/  BSSY B0, `(.L_x_123) ;  /* 0x000000a000007945 */ /* 0x000fe20003800000 */
[----:B------:R-:W-:Y:S11]  /*7a70*/  ISETP.NE.AND P0, PT, R89, RZ, PT ;  /* 0x000000ff5900720c */ /* 0x000ff60003f05270 */
[----:B------:R-:W-:Y:S04]  /*7a80*/  @P1 IMAD R92, R92, 0x2000, R75 ;  /* 0x000020005c5c1824 */ /* 0x000fe800078e024b */
[----:B------:R-:W-:Y:S01]  /*7a90*/  @P1 IMAD.IADD R5, R84, 0x1, R92 ;  /* 0x0000000154051824 */ /* 0x000fe200078e025c */
[----:B------:R-:W-:Y:S03]  /*7aa0*/  @P1 IADD3 R3, PT, PT, R83, R92, RZ ;  /* 0x0000005c53031210 */ /* 0x000fe60007ffe0ff */
[----:B---3--:R-:W-:Y:S01]  /*7ab0*/  @P1 IMAD.IADD R0, R74, 0x1, R5 ;  /* 0x000000014a001824 */ /* 0x008fe200078e0205 */
[----:B------:R-:W-:Y:S06]  /*7ac0*/  @P0 BRA `(.L_x_124) ;  /* 0x00000000000c0947 */ /* 0x000fec0003800000 */
[----:B------:R-:W-:Y:S04]  /*7ad0*/  SHF.L.U32 R91, R91, 0x1f, RZ ;  /* 0x0000001f5b5b7819 */ /* 0x000fe800000006ff */
[----:B------:R-:W3:Y:S02]  /*7ae0*/  SYNCS.PHASECHK.TRANS64.TRYWAIT P0, [R2+URZ+0x40], R91 ;  /* 0x0000405b020075a7 */ /* 0x000ee400080011ff */
[----:B---3--:R-:W-:Y:S05]  /*7af0*/  @!P0 BRA `(.L_x_125) ;  /* 0x0000001400688947 */ /* 0x008fea0003800000 */
.L_x_124:
[----:B------:R-:W-:Y:S05]  /*7b00*/  BSYNC B0 ;  /* 0x0000000000007941 */ /* 0x000fea0003800000 */
.L_x_123:
[----:B------:R-:W-:Y:S11]  /*7b10*/  ISETP.NE.AND P0, PT, R93, RZ, PT ;  /* 0x000000ff5d00720c */ /* 0x000ff60003f05270 */
[----:B------:R-:W-:Y:S02]  /*7b20*/  @!UPT UIADD3 URZ, UPT, UPT, URZ, URZ, URZ ;  /* 0x000000fffffff290 */ /* 0x000fe4000fffe0ff */
[----:B------:R4:W1:Y:S04]  /*7b30*/  @P0 LDS.128 R44, [R92] ;  /* 0x000000005c2c0984 */ /* 0x0008680000000c00 */
[----:B------:R4:W1:Y:S04]  /*7b40*/  @P0 LDS.128 R52, [R3+0x20] ;  /* 0x0000200003340984 */ /* 0x0008680000000c00 */
[----:B------:R4:W1:Y:S04]  /*7b50*/  @P0 LDS.128 R48, [R5+0x10] ;  /* 0x0000100005300984 */ /* 0x0008680000000c00 */
[----:B------:R4:W1:Y:S02]  /*7b60*/  @P0 LDS.128 R56, [R0+0x10] ;  /* 0x0000100000380984 */ /* 0x0008640000000c00 */
.L_x_122:
[----:B------:R-:W-:Y:S05]  /*7b70*/  BSYNC B1 ;  /* 0x0000000000017941 */ /* 0x000fea0003800000 */
.L_x_121:
[----:B----4-:R-:W-:Y:S05]  /*7b80*/  VIADD R3, R25, 0x10 ;  /* 0x0000001019037836 */ /* 0x010fea0000000000 */
[----:B------:R-:W-:Y:S04]  /*7b90*/  SHF.R.U32.HI R3, RZ, 0x15, R3 ;  /* 0x00000015ff037819 */ /* 0x000fe80000011603 */
[----:B------:R-:W-:Y:S11]  /*7ba0*/  LOP3.LUT P0, RZ, R3, 0x3, R64, 0x48, !PT ;  /* 0x0000000303ff7812 */ /* 0x000ff60007804840 */
[----:B------:R-:W-:Y:S02]  /*7bb0*/  @!UPT UIADD3 URZ, UPT, UPT, URZ, URZ, URZ ;  /* 0x000000fffffff290 */ /* 0x000fe4000fffe0ff */
[----:B------:R-:W-:Y:S05]  /*7bc0*/  @!P0 BRA `(.L_x_126) ;  /* 0x0000000000408947 */ /* 0x000fea0003800000 */
[----:B------:R-:W4:Y:S01]  /*7bd0*/  LDCU.64 UR8, c[0x4][0x70] ;  /* 0x01000e00ff0877ac */ /* 0x000f220008000a00 */
[----:B------:R-:W-:Y:S01]  /*7be0*/  MOV R3, 0x0 ;  /* 0x0000000000037802 */ /* 0x000fe20000000f00 */
[----:B------:R-:W-:Y:S02]  /*7bf0*/  HFMA2 R12, -RZ, RZ, 0, 5.9604644775390625e-08 ;  /* 0x00000001ff0c7431 */ /* 0x000fe400000001ff */
[----:B------:R-:W-:Y:S02]  /*7c00*/  IMAD.MOV.U32 R8, RZ, RZ, 0x192 ;  /* 0x00000192ff087424 */ /* 0x000fe400078e00ff */
[----:B------:R-:W-:Y:S01]  /*7c10*/  IMAD.MOV.U32 R13, RZ, RZ, RZ ;  /* 0x000000ffff0d7224 */ /* 0x000fe200078e00ff */
[----:B------:R-:W5:Y:S01]  /*7c20*/  LDCU.64 UR6, c[0x4][0x78] ;  /* 0x01000f00ff0677ac */ /* 0x000f620008000a00 */
[----:B---3--:R-:W3:Y:S01]  /*7c30*/  LDC.64 R2, c[0x4][R3] ;  /* 0x0100000003027b82 */ /* 0x008ee20000000a00 */
[----:B------:R-:W2:Y:S01]  /*7c40*/  LDCU.64 UR4, c[0x4][0x10] ;  /* 0x01000200ff0477ac */ /* 0x000ea20008000a00 */
[----:B----4-:R-:W-:Y:S01]  /*7c50*/  MOV R5, UR9 ;  /* 0x0000000900057c02 */ /* 0x010fe20008000f00 */
[----:B------:R-:W-:Y:S01]  /*7c60*/  IMAD.U32 R4, RZ, RZ, UR8 ;  /* 0x00000008ff047e24 */ /* 0x000fe2000f8e00ff */
[----:B-----5:R-:W-:Y:S01]  /*7c70*/  MOV R7, UR7 ;  /* 0x0000000700077c02 */ /* 0x020fe20008000f00 */
[----:B------:R-:W-:Y:S01]  /*7c80*/  IMAD.U32 R6, RZ, RZ, UR6 ;  /* 0x00000006ff067e24 */ /* 0x000fe2000f8e00ff */
[----:B--2---:R-:W-:Y:S01]  /*7c90*/  MOV R11, UR5 ;  /* 0x00000005000b7c02 */ /* 0x004fe20008000f00 */
[----:B------:R-:W-:Y:S02]  /*7ca0*/  IMAD.U32 R10, RZ, RZ, UR4 ;  /* 0x00000004ff0a7e24 */ /* 0x000fe4000f8e00ff */
[----:B------:R-:W-:Y:S07]  /*7cb0*/  LEPC R20, `(.L_x_126) ;  /* 0x000000001014794e */ /* 0x000fee0000000000 */
[----:B-1-3--:R-:W-:Y:S05]  /*7cc0*/  CALL.ABS.NOINC R2 ;  /* 0x0000000002007343 */ /* 0x00afea0003c00000 */
.L_x_126:
[----:B------:R-:W-:Y:S01]  /*7cd0*/  ISETP.NE.AND P0, PT, R76, RZ, PT ;  /* 0x000000ff4c00720c */ /* 0x000fe20003f05270 */
[----:B------:R-:W-:Y:S05]  /*7ce0*/  WARPSYNC.ALL ;  /* 0x0000000000007948 */ /* 0x000fea0003800000 */
[----:B------:R-:W-:Y:S01]  /*7cf0*/  R2UR UR4, R25 ;  /* 0x00000000190472ca */ /* 0x000fe200000e0000 */
[----:B------:R-:W-:Y:S01]  /*7d00*/  USHF.L.U32 UR6, UR44, 0xd, URZ ;  /* 0x0000000d2c067899 */ /* 0x000fe200080006ff */
[----:B------:R-:W-:Y:S01]  /*7d10*/  IADD3 R82, PT, PT, R82, 0xc0, RZ ;  /* 0x000000c052527810 */ /* 0x000fe20007ffe0ff */
[----:B------:R-:W-:Y:S03]  /*7d20*/  BSSY.RECONVERGENT B0, `(.L_x_127) ;  /* 0x0000044000007945 */ /* 0x000fe60003800200 */
[----:B------:R-:W-:Y:S02]  /*7d30*/  LOP3.LUT R82, R82, 0xfefffff8, RZ, 0xc0, !PT ;  /* 0xfefffff852527812 */ /* 0x000fe400078ec0ff */
[----:B------:R-:W-:Y:S04]  /*7d40*/  IADD3 R20, PT, PT, R75, UR6, RZ ;  /* 0x000000064b147c10 */ /* 0x000fe8000fffe0ff */
[-C--:B------:R-:W-:Y:S01]  /*7d50*/  IADD3 R21, PT, PT, R84, R20.reuse, RZ ;  /* 0x0000001454157210 */ /* 0x080fe20007ffe0ff */
[----:B------:R-:W4:Y:S01]  /*7d60*/  LDTM.x16 R4, tmem[UR4+0x10] ;  /* 0x00001004000479ee */ /* 0x000f220008240000 */
[----:B------:R-:W-:Y:S01]  /*7d70*/  NOP ;  /* 0x0000000000007918 */ /* 0x000fe20000000000 */
[----:B----4-:R4:W-:Y:S01]  /*7d80*/  SYNCS.ARRIVE.TRANS64.RED.A1T0 RZ, [R82+URZ], RZ ;  /* 0x000000ff52ff79a7 */ /* 0x0109e200081004ff */
[----:B------:R-:W-:Y:S02]  /*7d90*/  IADD3 R83, PT, PT, R83, R20, RZ ;  /* 0x0000001453537210 */ /* 0x000fe40007ffe0ff */
[----:B------:R-:W-:Y:S01]  /*7da0*/  IADD3 R20, PT, PT, R74, R21, RZ ;  /* 0x000000154a147210 */ /* 0x000fe20007ffe0ff */
[C---:B------:R-:W-:Y:S01]  /*7db0*/  FMUL R3, R24.reuse, R4 ;  /* 0x0000000418037220 */ /* 0x040fe20000400000 */
[C---:B---3--:R-:W-:Y:S01]  /*7dc0*/  FMUL R0, R24.reuse, R5 ;  /* 0x0000000518007220 */ /* 0x048fe20000400000 */
[C---:B------:R-:W-:Y:S01]  /*7dd0*/  FMUL R5, R24.reuse, R6 ;  /* 0x0000000618057220 */ /* 0x040fe20000400000 */
[----:B------:R-:W-:Y:S01]  /*7de0*/  FMUL R2, R24, R7 ;  /* 0x0000000718027220 */ /* 0x000fe20000400000 */
[----:B-1----:R-:W-:Y:S01]  /*7df0*/  FFMA R28, R26, R44, R3 ;  /* 0x0000002c1a1c7223 */ /* 0x002fe20000000003 */
        /* <DEDUP_REMOVED lines=10> */
[----:B------:R4:W-:Y:S01]  /*7ea0*/  STS.128 [R75+UR6], R28 ;  /* 0x0000001c4b007988 */ /* 0x0009e20008000c06 */
        /* <DEDUP_REMOVED lines=25> */
[----:B-1----:R-:W1:Y:S02]  /*8040*/  FENCE.VIEW.ASYNC.S ;  /* 0x00000000000073c6 */ /* 0x002e640000000000 */
[----:B-1----:R-:W-:Y:S06]  /*8050*/  BAR.SYNC.DEFER_BLOCKING 0x1, 0x80 ;  /* 0x0042000000007b1d */ /* 0x002fec0000010000 */
[----:B------:R-:W-:Y:S05]  /*8060*/  @P0 BRA `(.L_x_128) ;  /* 0x00000000003c0947 */ /* 0x000fea0003800000 */
[----:B------:R-:W1:Y:S01]  /*8070*/  LDCU.64 UR10, c[0x0][0x348] ;  /* 0x00006900ff0a77ac */ /* 0x000e620008000a00 */
[----:B------:R-:W-:Y:S02]  /*8080*/  UIADD3 UR5, UPT, UPT, UR49, UR6, URZ ;  /* 0x0000000631057290 */ /* 0x000fe4000fffe0ff */
[----:B------:R-:W-:Y:S02]  /*8090*/  UIADD3 UR13, UPT, UPT, UR45, 0x10, URZ ;  /* 0x000000102d0d7890 */ /* 0x000fe4000fffe0ff */
[----:B------:R-:W-:Y:S02]  /*80a0*/  UIADD3 UR12, UPT, UPT, UR5, 0x200, URZ ;  /* 0x00000200050c7890 */ /* 0x000fe4000fffe0ff */
[----:B------:R-:W-:Y:S01]  /*80b0*/  UIADD3 UR8, UPT, UPT, UR5, 0x1200, URZ ;  /* 0x0000120005087890 */ /* 0x000fe2000fffe0ff */
[----:B------:R-:W-:Y:S01]  /*80c0*/  UMOV UR14, UR46 ;  /* 0x0000002e000e7c82 */ /* 0x000fe20008000000 */
[----:B------:R-:W-:Y:S01]  /*80d0*/  UMOV UR15, UR60 ;  /* 0x0000003c000f7c82 */ /* 0x000fe20008000000 */
[----:B------:R-:W-:Y:S02]  /*80e0*/  UIADD3 UR9, UPT, UPT, UR45, 0x30, URZ ;  /* 0x000000302d097890 */ /* 0x000fe4000fffe0ff */
[----:B-1----:R-:W-:Y:S03]  /*80f0*/  UIADD3 UR4, UP0, UPT, UR10, 0x680, URZ ;  /* 0x000006800a047890 */ /* 0x002fe6000ff1e0ff */
[----:B------:R-:W-:Y:S01]  /*8100*/  UMOV UR10, UR46 ;  /* 0x0000002e000a7c82 */ /* 0x000fe20008000000 */
[----:B------:R-:W-:Y:S03]  /*8110*/  UIADD3.X UR5, UPT, UPT, URZ, UR11, URZ, UP0, !UPT ;  /* 0x0000000bff057290 */ /* 0x000fe600087fe4ff */
[----:B------:R-:W-:Y:S06]  /*8120*/  UMOV UR11, UR60 ;  /* 0x0000003c000b7c82 */ /* 0x000fec0008000000 */
[----:B------:R1:W-:Y:S01]  /*8130*/  UTMASTG.3D [UR12], [UR4] ;  /* 0x0000000c040073b5 */ /* 0x0003e20008010000 */
[----:B------:R1:W-:Y:S02]  /*8140*/  UTMASTG.3D [UR8], [UR4] ;  /* 0x00000008040073b5 */ /* 0x0003e40008010000 */
[----:B-1----:R0:W-:Y:S02]  /*8150*/  UTMACMDFLUSH ;  /* 0x00000000000079b7 */ /* 0x0021e40000000000 */
.L_x_128:
[----:B------:R-:W-:Y:S05]  /*8160*/  BSYNC.RECONVERGENT B0 ;  /* 0x0000000000007941 */ /* 0x000fea0003800200 */
.L_x_127:
[----:B------:R-:W-:Y:S01]  /*8170*/  UIADD3 UR4, UPT, UPT, UR44, 0x1, URZ ;  /* 0x000000012c047890 */ /* 0x000fe2000fffe0ff */
[----:B------:R-:W-:Y:S03]  /*8180*/  BSSY.RECONVERGENT B0, `(.L_x_129) ;  /* 0x0000008000007945 */ /* 0x000fe60003800200 */
[----:B------:R-:W-:Y:S04]  /*8190*/  UISETP.NE.AND UP0, UPT, UR4, 0x3, UPT ;  /* 0x000000030400788c */ /* 0x000fe8000bf05270 */
[----:B------:R-:W-:Y:S02]  /*81a0*/  UISETP.EQ.XOR UP1, UPT, UR43, 0x3, !UP0 ;  /* 0x000000032b00788c */ /* 0x000fe4000c722a70 */
[----:B------:R-:W-:Y:S02]  /*81b0*/  USEL UR48, UR4, URZ, UP0 ;  /* 0x000000ff04307287 */ /* 0x000fe40008000000 */
[----:B------:R-:W-:Y:S04]  /*81c0*/  USEL UR5, URZ, 0x1, !UP1 ;  /* 0x00000001ff057887 */ /* 0x000fe8000c800000 */
[----:B------:R-:W-:Y:S01]  /*81d0*/  ULOP3.LUT UR52, UR52, UR5, URZ, 0x3c, !UPT ;  /* 0x0000000534347292 */ /* 0x000fe2000f8e3cff */
[----:B------:R-:W-:Y:S11]  /*81e0*/  @P0 BRA `(.L_x_130) ;  /* 0x0000000000040947 */ /* 0x000ff60003800000 */
[----:B------:R-:W-:Y:S04]  /*81f0*/  DEPBAR.LE SB0, 0x1 ;  /* 0x000080400000791a */ /* 0x000fe80000000000 */
.L_x_130:
[----:B------:R-:W-:Y:S05]  /*8200*/  BSYNC.RECONVERGENT B0 ;  /* 0x0000000000007941 */ /* 0x000fea0003800200 */
.L_x_129:
[----:B------:R-:W-:Y:S01]  /*8210*/  BAR.SYNC.DEFER_BLOCKING 0x1, 0x80 ;  /* 0x0042000000007b1d */ /* 0x000fe20000010000 */
[----:B------:R-:W-:Y:S01]  /*8220*/  UISETP.NE.AND UP0, UPT, UR51, -0x2, UPT ;  /* 0xfffffffe3300788c */ /* 0x000fe2000bf05270 */
[----:B------:R-:W-:Y:S08]  /*8230*/  IADD3 R0, PT, PT, R22, 0x1, RZ ;  /* 0x0000000116007810 */ /* 0x000ff00007ffe0ff */
[----:B------:R-:W-:Y:S05]  /*8240*/  BRA.U !UP0, `(.L_x_131) ;  /* 0x0000000108287547 */ /* 0x000fea000b800000 */
[----:B------:R-:W-:Y:S01]  /*8250*/  ISETP.NE.AND P0, PT, R81, RZ, PT ;  /* 0x000000ff5100720c */ /* 0x000fe20003f05270 */
[----:B------:R-:W-:Y:S01]  /*8260*/  IMAD.U32 R3, RZ, RZ, UR50 ;  /* 0x00000032ff037e24 */ /* 0x000fe2000f8e00ff */
[----:B------:R-:W-:Y:S01]  /*8270*/  UIADD3 UR4, UPT, UPT, UR50, 0x1, URZ ;  /* 0x0000000132047890 */ /* 0x000fe2000fffe0ff */
[----:B------:R-:W-:Y:S03]  /*8280*/  IMAD.U32 R2, RZ, RZ, UR62 ;  /* 0x0000003eff027e24 */ /* 0x000fe6000f8e00ff */
[----:B------:R-:W-:Y:S04]  /*8290*/  UISETP.NE.AND UP0, UPT, UR4, 0x3, UPT ;  /* 0x000000030400788c */ /* 0x000fe8000bf05270 */
[----:B------:R-:W-:Y:S03]  /*82a0*/  USEL UR50, UR4, URZ, UP0 ;  /* 0x000000ff04327287 */ /* 0x000fe60008000000 */
[----:B------:R-:W-:Y:S05]  /*82b0*/  @P0 LEA R3, R3, UR49, 0x3 ;  /* 0x0000003103030c11 */ /* 0x000fea000f8e18ff */
[----:B------:R-:W-:Y:S05]  /*82c0*/  @P0 VIADD R3, R3, 0x58 ;  /* 0x0000005803030836 */ /* 0x000fea0000000000 */
[----:B------:R-:W-:Y:S04]  /*82d0*/  @P0 PRMT R2, R2, 0x654, R3 ;  /* 0x0000065402020816 */ /* 0x000fe80000000003 */
[----:B------:R1:W-:Y:S03]  /*82e0*/  @P0 SYNCS.ARRIVE.TRANS64.RED.A1T0 RZ, [R2+URZ], RZ ;  /* 0x000000ff02ff09a7 */ /* 0x0003e600081004ff */
.L_x_131:
[----:B------:R-:W-:Y:S01]  /*82f0*/  R2UR UR6, R80 ;  /* 0x00000000500672ca */ /* 0x000fe200000e0000 */
[----:B------:R-:W-:Y:S01]  /*8300*/  UIADD3 UR51, UPT, UPT, UR51, 0x2, URZ ;  /* 0x0000000233337890 */ /* 0x000fe2000fffe0ff */
[----:B------:R-:W-:Y:S01]  /*8310*/  R2UR UR5, R65 ;  /* 0x00000000410572ca */ /* 0x000fe200000e0000 */
[----:B------:R-:W-:Y:S01]  /*8320*/  UMOV UR60, UR63 ;  /* 0x0000003f003c7c82 */ /* 0x000fe20008000000 */
[----:B------:R-:W-:Y:S02]  /*8330*/  R2UR UR4, R66 ;  /* 0x00000000420472ca */ /* 0x000fe400000e0000 */
[----:B------:R-:W-:Y:S02]  /*8340*/  ISETP.NE.AND P0, PT, R69, 0x2, PT ;  /* 0x000000024500780c */ /* 0x000fe40003f05270 */
[----:B------:R-:W-:Y:S02]  /*8350*/  ISETP.NE.AND P1, PT, R0, 0x4, PT ;  /* 0x000000040000780c */ /* 0x000fe40003f25270 */
[----:B------:R-:W-:Y:S02]  /*8360*/  SEL R3, RZ, 0x1, P0 ;  /* 0x00000001ff037807 */ /* 0x000fe40000000000 */
[----:B-1----:R-:W-:Y:S01]  /*8370*/  SEL R2, RZ, 0x1, P1 ;  /* 0x00000001ff027807 */ /* 0x002fe20000800000 */
[----:B------:R-:W-:Y:S01]  /*8380*/  UISETP.NE.AND UP0, UPT, UR6, URZ, UPT ;  /* 0x000000ff0600728c */ /* 0x000fe2000bf05270 */
[----:B------:R-:W-:Y:S01]  /*8390*/  LOP3.LUT R72, R72, R3, RZ, 0x3c, !PT ;  /* 0x0000000348487212 */ /* 0x000fe200078e3cff */
[----:B------:R-:W-:Y:S01]  /*83a0*/  UIADD3 UR26, UPT, UPT, UR36, UR5, URZ ;  /* 0x00000005241a7290 */ /* 0x000fe2000fffe0ff */
[----:B------:R-:W-:Y:S01]  /*83b0*/  LOP3.LUT R73, R73, R2, RZ, 0x3c, !PT ;  /* 0x0000000249497212 */ /* 0x000fe200078e3cff */
[----:B------:R-:W-:Y:S01]  /*83c0*/  UIADD3 UR27, UPT, UPT, UR37, UR4, URZ ;  /* 0x00000004251b7290 */ /* 0x000fe2000fffe0ff */
[----:B------:R-:W-:Y:S02]  /*83d0*/  SEL R69, R69, RZ, P0 ;  /* 0x000000ff45457207 */ /* 0x000fe40000000000 */
[----:B------:R-:W-:Y:S02]  /*83e0*/  SEL R22, R0, RZ, P1 ;  /* 0x000000ff00167207 */ /* 0x000fe40000800000 */
[----:B------:R-:W-:Y:S07]  /*83f0*/  BRA.U UP0, `(.L_x_132) ;  /* 0xffffffdd00dc7547 */ /* 0x000fee000b83ffff */
[----:B------:R-:W-:-:S13]  /*8400*/  R2UR UR4, R67 ;  /* 0x00000000430472ca */ /* 0x000fda00000e0000 */
[----:B------:R-:W-:-:S09]  /*8410*/  UISETP.NE.AND UP0, UPT, UR4, URZ, UPT ;  /* 0x000000ff0400728c */ /* 0x000fd2000bf05270 */
[----:B------:R-:W-:Y:S05]  /*8420*/  BRA.U !UP0, `(.L_x_133) ;  /* 0x0000000108487547 */ /* 0x000fea000b800000 */
[----:B------:R-:W1:Y:S02]  /*8430*/  LDCU.64 UR4, c[0x0][0x890] ;  /* 0x00011200ff0477ac */ /* 0x000e640008000a00 */
[----:B-1----:R-:W-:-:S04]  /*8440*/  UISETP.NE.U32.AND UP0, UPT, UR4, URZ, UPT ;  /* 0x000000ff0400728c */ /* 0x002fc8000bf05070 */
[----:B------:R-:W-:-:S09]  /*8450*/  UISETP.NE.AND.EX UP0, UPT, UR5, URZ, UPT, UP0 ;  /* 0x000000ff0500728c */ /* 0x000fd2000bf05300 */
[----:B------:R-:W-:Y:S05]  /*8460*/  BRA.U UP0, `(.L_x_134) ;  /* 0x00000001000c7547 */ /* 0x000fea000b800000 */
[----:B------:R-:W-:-:S13]  /*8470*/  FSETP.NEU.AND P0, PT, R26, RZ, PT ;  /* 0x000000ff1a00720b */ /* 0x000fda0003f0d000 */
[----:B------:R-:W-:Y:S05]  /*8480*/  @!P0 EXIT ;  /* 0x000000000000894d */ /* 0x000fea0003800000 */
[----:B------:R-:W-:Y:S05]  /*8490*/  BRA `(.L_x_133) ;  /* 0x00000000002c7947 */ /* 0x000fea0003800000 */
.L_x_134:
[----:B------:R-:W-:Y:S01]  /*84a0*/  ISETP.NE.AND P0, PT, R68, RZ, PT ;  /* 0x000000ff4400720c */ /* 0x000fe20003f05270 */
[----:B------:R-:W-:-:S12]  /*84b0*/  BSSY.RECONVERGENT B0, `(.L_x_133) ;  /* 0x0000009000007945 */ /* 0x000fd80003800200 */
[----:B------:R-:W-:Y:S05]  /*84c0*/  @P0 BRA `(.L_x_135) ;  /* 0x0000000000140947 */ /* 0x000fea0003800000 */
[----:B------:R-:W1:Y:S02]  /*84d0*/  LDCU.64 UR4, c[0x0][0x888] ;  /* 0x00011100ff0477ac */ /* 0x000e640008000a00 */
[----:B-1----:R-:W-:-:S04]  /*84e0*/  ISETP.NE.U32.AND P0, PT, RZ, UR4, PT ;  /* 0x00000004ff007c0c */ /* 0x002fc8000bf05070 */
[----:B------:R-:W-:-:S13]  /*84f0*/  ISETP.NE.AND.EX P0, PT, RZ, UR5, PT, P0 ;  /* 0x00000005ff007c0c */ /* 0x000fda000bf05300 */
[----:B------:R-:W-:Y:S05]  /*8500*/  @!P0 EXIT ;  /* 0x000000000000894d */ /* 0x000fea0003800000 */
[----:B------:R-:W-:Y:S05]  /*8510*/  BRA `(.L_x_136) ;  /* 0x0000000000087947 */ /* 0x000fea0003800000 */
.L_x_135:
[----:B------:R-:W-:-:S13]  /*8520*/  FSETP.NEU.AND P0, PT, R26, RZ, PT ;  /* 0x000000ff1a00720b */ /* 0x000fda0003f0d000 */
[----:B------:R-:W-:Y:S05]  /*8530*/  @!P0 EXIT ;  /* 0x000000000000894d */ /* 0x000fea0003800000 */
.L_x_136:
[----:B------:R-:W-:Y:S05]  /*8540*/  BSYNC.RECONVERGENT B0 ;  /* 0x0000000000007941 */ /* 0x000fea0003800200 */
.L_x_133:
[----:B------:R-:W-:Y:S01]  /*8550*/  ULEA UR4, UR50, UR49, 0x3 ;  /* 0x0000003132047291 */ /* 0x000fe2000f8e18ff */
[----:B------:R-:W-:-:S04]  /*8560*/  DEPBAR.LE SB0, 0x0 ;  /* 0x000080000000791a */ /* 0x000fc80000000000 */
[----:B------:R-:W-:-:S04]  /*8570*/  UIADD3 UR4, UPT, UPT, UR4, 0x58, URZ ;  /* 0x0000005804047890 */ /* 0x000fc8000fffe0ff */
[----:B------:R-:W-:-:S09]  /*8580*/  UPRMT UR4, UR62, 0x654, UR4 ;  /* 0x000006543e047896 */ /* 0x000fd20008000004 */
[----:B------:R-:W-:Y:S01]  /*8590*/  SYNCS.ARRIVE.TRANS64.RED.A1T0 RZ, [UR4], RZ ;  /* 0x000000ffffff79a7 */ /* 0x000fe20008100404 */
[----:B------:R-:W-:Y:S05]  /*85a0*/  EXIT ;  /* 0x000000000000794d */ /* 0x000fea0003800000 */
.L_x_24:
[----:B---3--:R3:W4:Y:S02]  /*85b0*/  SYNCS.PHASECHK.TRANS64.TRYWAIT P0, [R3+URZ+0xf0], R2 ;  /* 0x0000f002030075a7 */ /* 0x00872400080011ff */
[----:B----4-:R-:W-:Y:S05]  /*85c0*/  @!P0 NANOSLEEP.SYNCS 0x989680 ;  /* 0x009896800000895d */ /* 0x010fea0003900000 */
[----:B------:R-:W4:Y:S02]  /*85d0*/  @!P0 SYNCS.PHASECHK.TRANS64 P0, [R3+URZ+0xf0], R2 ;  /* 0x0000f002030085a7 */ /* 0x000f2400080010ff */
[----:B----4-:R-:W-:Y:S05]  /*85e0*/  @!P0 BRA `(.L_x_24) ;  /* 0xfffffffc00f08947 */ /* 0x010fea000383ffff */
[----:B------:R-:W-:Y:S05]  /*85f0*/  BRA `(.L_x_137) ;  /* 0xffffff9400187947 */ /* 0x000fea000383ffff */
.L_x_27:
[----:B--2---:R-:W-:-:S07]  /*8600*/  MOV R0, UR7 ;  /* 0x0000000700007c02 */ /* 0x004fce0008000f00 */
.L_x_138:
[----:B--2---:R2:W3:Y:S02]  /*8610*/  SYNCS.PHASECHK.TRANS64.TRYWAIT P0, [R0+URZ+0x20], R3 ;  /* 0x00002003000075a7 */ /* 0x0044e400080011ff */
[----:B---3--:R-:W-:Y:S05]  /*8620*/  @!P0 NANOSLEEP.SYNCS 0x989680 ;  /* 0x009896800000895d */ /* 0x008fea0003900000 */
[----:B------:R-:W3:Y:S02]  /*8630*/  @!P0 SYNCS.PHASECHK.TRANS64 P0, [R0+URZ+0x20], R3 ;  /* 0x00002003000085a7 */ /* 0x000ee400080010ff */
[----:B---3--:R-:W-:Y:S05]  /*8640*/  @!P0 BRA `(.L_x_138) ;  /* 0xfffffffc00f08947 */ /* 0x008fea000383ffff */
[----:B------:R-:W-:Y:S05]  /*8650*/  BRA `(.L_x_26) ;  /* 0xffffff9400707947 */ /* 0x000fea000383ffff */
.L_x_36:
[----:B-1----:R-:W-:-:S07]  /*8660*/  MOV R0, UR7 ;  /* 0x0000000700007c02 */ /* 0x002fce0008000f00 */
.L_x_139:
[----:B-1----:R1:W2:Y:S02]  /*8670*/  SYNCS.PHASECHK.TRANS64.TRYWAIT P0, [R0+URZ+0x20], R3 ;  /* 0x00002003000075a7 */ /* 0x0022a400080011ff */
[----:B--2---:R-:W-:Y:S05]  /*8680*/  @!P0 NANOSLEEP.SYNCS 0x989680 ;  /* 0x009896800000895d */ /* 0x004fea0003900000 */
[----:B------:R-:W2:Y:S02]  /*8690*/  @!P0 SYNCS.PHASECHK.TRANS64 P0, [R0+URZ+0x20], R3 ;  /* 0x00002003000085a7 */ /* 0x000ea400080010ff */
[----:B--2---:R-:W-:Y:S05]  /*86a0*/  @!P0 BRA `(.L_x_139) ;  /* 0xfffffffc00f08947 */ /* 0x004fea000383ffff */
[----:B------:R-:W-:Y:S05]  /*86b0*/  BRA `(.L_x_35) ;  /* 0xffffff9800cc7947 */ /* 0x000fea000383ffff */
.L_x_43:
[----:B-1----:R1:W4:Y:S02]  /*86c0*/  SYNCS.PHASECHK.TRANS64.TRYWAIT P0, [R3+URZ+0x80], R0 ;  /* 0x00008000030075a7 */ /* 0x00232400080011ff */
[----:B----4-:R-:W-:Y:S05]  /*86d0*/  @!P0 NANOSLEEP.SYNCS 0x989680 ;  /* 0x009896800000895d */ /* 0x010fea0003900000 */
[----:B------:R-:W4:Y:S02]  /*86e0*/  @!P0 SYNCS.PHASECHK.TRANS64 P0, [R3+URZ+0x80], R0 ;  /* 0x00008000030085a7 */ /* 0x000f2400080010ff */
[----:B----4-:R-:W-:Y:S05]  /*86f0*/  @!P0 BRA `(.L_x_43) ;  /* 0xfffffffc00f08947 */ /* 0x010fea000383ffff */
[----:B------:R-:W-:Y:S05]  /*8700*/  BRA `(.L_x_140) ;  /* 0xffffffa000087947 */ /* 0x000fea000383ffff */
.L_x_47:
[----:B-1----:R-:W-:-:S07]  /*8710*/  MOV R0, UR4 ;  /* 0x0000000400007c02 */ /* 0x002fce0008000f00 */
.L_x_141:
[----:B-1----:R1:W2:Y:S02]  /*8720*/  SYNCS.PHASECHK.TRANS64.TRYWAIT P0, [R0+URZ], R3 ;  /* 0x00000003000075a7 */ /* 0x0022a400080011ff */
[----:B--2---:R-:W-:Y:S05]  /*8730*/  @!P0 NANOSLEEP.SYNCS 0x989680 ;  /* 0x009896800000895d */ /* 0x004fea0003900000 */
[----:B------:R-:W2:Y:S02]  /*8740*/  @!P0 SYNCS.PHASECHK.TRANS64 P0, [R0+URZ], R3 ;  /* 0x00000003000085a7 */ /* 0x000ea400080010ff */
[----:B--2---:R-:W-:Y:S05]  /*8750*/  @!P0 BRA `(.L_x_141) ;  /* 0xfffffffc00f08947 */ /* 0x004fea000383ffff */
[----:B------:R-:W-:Y:S05]  /*8760*/  BRA `(.L_x_142) ;  /* 0xffffffa400b47947 */ /* 0x000fea000383ffff */
.L_x_48:
[----:B------:R-:W-:-:S07]  /*8770*/  MOV R0, UR5 ;  /* 0x0000000500007c02 */ /* 0x000fce0008000f00 */
.L_x_143:
[----:B-1----:R1:W2:Y:S02]  /*8780*/  SYNCS.PHASECHK.TRANS64.TRYWAIT P0, [R0+URZ], R3 ;  /* 0x00000003000075a7 */ /* 0x0022a400080011ff */
[----:B--2---:R-:W-:Y:S05]  /*8790*/  @!P0 NANOSLEEP.SYNCS 0x989680 ;  /* 0x009896800000895d */ /* 0x004fea0003900000 */
[----:B------:R-:W2:Y:S02]  /*87a0*/  @!P0 SYNCS.PHASECHK.TRANS64 P0, [R0+URZ], R3 ;  /* 0x00000003000085a7 */ /* 0x000ea400080010ff */
[----:B--2---:R-:W-:Y:S05]  /*87b0*/  @!P0 BRA `(.L_x_143) ;  /* 0xfffffffc00f08947 */ /* 0x004fea000383ffff */
[----:B------:R-:W-:Y:S05]  /*87c0*/  BRA `(.L_x_144) ;  /* 0xffffffa400c07947 */ /* 0x000fea000383ffff */
.L_x_49:
[----:B------:R-:W-:-:S07]  /*87d0*/  MOV R0, UR5 ;  /* 0x0000000500007c02 */ /* 0x000fce0008000f00 */
.L_x_145:
[----:B-1----:R1:W2:Y:S02]  /*87e0*/  SYNCS.PHASECHK.TRANS64.TRYWAIT P0, [R0+URZ], R3 ;  /* 0x00000003000075a7 */ /* 0x0022a400080011ff */
[----:B--2---:R-:W-:Y:S05]  /*87f0*/  @!P0 NANOSLEEP.SYNCS 0x989680 ;  /* 0x009896800000895d */ /* 0x004fea0003900000 */
[----:B------:R-:W2:Y:S02]  /*8800*/  @!P0 SYNCS.PHASECHK.TRANS64 P0, [R0+URZ], R3 ;  /* 0x00000003000085a7 */ /* 0x000ea400080010ff */
[----:B--2---:R-:W-:Y:S05]  /*8810*/  @!P0 BRA `(.L_x_145) ;  /* 0xfffffffc00f08947 */ /* 0x004fea000383ffff */
[----:B------:R-:W-:Y:S05]  /*8820*/  BRA `(.L_x_146) ;  /* 0xffffffa400cc7947 */ /* 0x000fea000383ffff */
.L_x_52:
[----:B--2---:R2:W3:Y:S02]  /*8830*/  SYNCS.PHASECHK.TRANS64.TRYWAIT P0, [R0+URZ+0xe0], R9 ;  /* 0x0000e009000075a7 */ /* 0x0044e400080011ff */
[----:B---3--:R-:W-:Y:S05]  /*8840*/  @!P0 NANOSLEEP.SYNCS 0x989680 ;  /* 0x009896800000895d */ /* 0x008fea0003900000 */
[----:B------:R-:W3:Y:S02]  /*8850*/  @!P0 SYNCS.PHASECHK.TRANS64 P0, [R0+URZ+0xe0], R9 ;  /* 0x0000e009000085a7 */ /* 0x000ee400080010ff */
[----:B---3--:R-:W-:Y:S05]  /*8860*/  @!P0 BRA `(.L_x_52) ;  /* 0xfffffffc00f08947 */ /* 0x008fea000383ffff */
[----:B------:R-:W-:Y:S05]  /*8870*/  BRA `(.L_x_147) ;  /* 0xffffffa8002c7947 */ /* 0x000fea000383ffff */
.L_x_53:
[----:B------:R-:W-:-:S07]  /*8880*/  MOV R0, UR4 ;  /* 0x0000000400007c02 */ /* 0x000fce0008000f00 */
.L_x_148:
[----:B--2---:R2:W3:Y:S02]  /*8890*/  SYNCS.PHASECHK.TRANS64.TRYWAIT P0, [R0+URZ+0x90], R11 ;  /* 0x0000900b000075a7 */ /* 0x0044e400080011ff */
[----:B---3--:R-:W-:Y:S05]  /*88a0*/  @!P0 NANOSLEEP.SYNCS 0x989680 ;  /* 0x009896800000895d */ /* 0x008fea0003900000 */
[----:B------:R-:W3:Y:S02]  /*88b0*/  @!P0 SYNCS.PHASECHK.TRANS64 P0, [R0+URZ+0x90], R11 ;  /* 0x0000900b000085a7 */ /* 0x000ee400080010ff */
[----:B---3--:R-:W-:Y:S05]  /*88c0*/  @!P0 BRA `(.L_x_148) ;  /* 0xfffffffc00f08947 */ /* 0x008fea000383ffff */
[----:B------:R-:W-:Y:S05]  /*88d0*/  BRA `(.L_x_149) ;  /* 0xffffffa8003c7947 */ /* 0x000fea000383ffff */
.L_x_54:
[----:B--2---:R2:W3:Y:S02]  /*88e0*/  SYNCS.PHASECHK.TRANS64.TRYWAIT P1, [R0+URZ+0x80], R9 ;  /* 0x00008009000075a7 */ /* 0x0044e400080211ff */
[----:B---3--:R-:W-:Y:S05]  /*88f0*/  @!P1 NANOSLEEP.SYNCS 0x989680 ;  /* 0x009896800000995d */ /* 0x008fea0003900000 */
[----:B------:R-:W3:Y:S02]  /*8900*/  @!P1 SYNCS.PHASECHK.TRANS64 P1, [R0+URZ+0x80], R9 ;  /* 0x00008009000095a7 */ /* 0x000ee400080210ff */
[----:B---3--:R-:W-:Y:S05]  /*8910*/  @!P1 BRA `(.L_x_54) ;  /* 0xfffffffc00f09947 */ /* 0x008fea000383ffff */
[----:B------:R-:W-:Y:S05]  /*8920*/  BRA `(.L_x_150) ;  /* 0xffffffa8006c7947 */ /* 0x000fea000383ffff */
.L_x_57:
[----:B------:R-:W-:-:S07]  /*8930*/  MOV R0, UR4 ;  /* 0x0000000400007c02 */ /* 0x000fce0008000f00 */
.L_x_151:
[----:B--2---:R2:W3:Y:S02]  /*8940*/  SYNCS.PHASECHK.TRANS64.TRYWAIT P0, [R0+URZ+0x90], R3 ;  /* 0x00009003000075a7 */ /* 0x0044e400080011ff */
[----:B---3--:R-:W-:Y:S05]  /*8950*/  @!P0 NANOSLEEP.SYNCS 0x989680 ;  /* 0x009896800000895d */ /* 0x008fea0003900000 */
[----:B------:R-:W3:Y:S02]  /*8960*/  @!P0 SYNCS.PHASECHK.TRANS64 P0, [R0+URZ+0x90], R3 ;  /* 0x00009003000085a7 */ /* 0x000ee400080010ff */
[----:B---3--:R-:W-:Y:S05]  /*8970*/  @!P0 BRA `(.L_x_151) ;  /* 0xfffffffc00f08947 */ /* 0x008fea000383ffff */
[----:B------:R-:W-:Y:S05]  /*8980*/  BRA `(.L_x_56) ;  /* 0xffffffa800c07947 */ /* 0x000fea000383ffff */
.L_x_66:
[----:B--2---:R-:W-:-:S04]  /*8990*/  MOV R7, UR5 ;  /* 0x0000000500077c02 */ /* 0x004fc80008000f00 */
[----:B------:R2:W3:Y:S03]  /*89a0*/  SYNCS.PHASECHK.TRANS64.TRYWAIT P0, [R7+URZ+0x8], R8 ;  /* 0x00000808070075a7 */ /* 0x0004e600080011ff */
[----:B---3--:R-:W-:Y:S05]  /*89b0*/  @!P0 NANOSLEEP.SYNCS 0x989680 ;  /* 0x009896800000895d */ /* 0x008fea0003900000 */
[----:B------:R-:W3:Y:S02]  /*89c0*/  @!P0 SYNCS.PHASECHK.TRANS64 P0, [R7+URZ+0x8], R8 ;  /* 0x00000808070085a7 */ /* 0x000ee400080010ff */
[----:B---3--:R-:W-:Y:S05]  /*89d0*/  @!P0 BRA `(.L_x_66) ;  /* 0xfffffffc00ec8947 */ /* 0x008fea000383ffff */
[----:B------:R-:W-:Y:S05]  /*89e0*/  BRA `(.L_x_65) ;  /* 0xffffffac007c7947 */ /* 0x000fea000383ffff */
.L_x_68:
[----:B------:R-:W-:Y:S01]  /*89f0*/  BSSY B0, `(.L_x_152) ;  /* 0x0000006000007945 */ /* 0x000fe20003800000 */
[----:B------:R-:W-:-:S07]  /*8a00*/  MOV R15, 0xffffffff ;  /* 0xffffffff000f7802 */ /* 0x000fce0000000f00 */
[----:B-12--5:R-:W-:Y:S05]  /*8a10*/  WARPSYNC.COLLECTIVE R15, `(.L_x_153) ;  /* 0x000000000f0c7348 */ /* 0x026fea0003c00000 */
[----:B------:R-:W-:Y:S02]  /*8a20*/  ELECT P6, UR79, PT ;  /* 0x00000000004f782f */ /* 0x000fe400038c0000 */
[----:B------:R-:W-:Y:S01]  /*8a30*/  MOV R14, UR79 ;  /* 0x0000004f000e7c02 */ /* 0x000fe20008000f00 */
[----:B-12--5:R-:W-:Y:S10]  /*8a40*/  ENDCOLLECTIVE ;  /* 0x000000000000791b */ /* 0x026ff40003800000 */
.L_x_153:
[----:B------:R-:W-:Y:S05]  /*8a50*/  BSYNC B0 ;  /* 0x0000000000007941 */ /* 0x000fea0003800000 */
.L_x_152:
[----:B------:R-:W-:Y:S01]  /*8a60*/  PLOP3.LUT P0, PT, P6, PT, PT, 0x80, 0x8 ;  /* 0x000000000008781c */ /* 0x000fe2000370f070 */
[----:B------:R-:W-:-:S12]  /*8a70*/  BRA `(.L_x_154) ;  /* 0xffffffac00ac7947 */ /* 0x000fd8000383ffff */
.L_x_70:
[----:B--2---:R-:W-:-:S04]  /*8a80*/  MOV R5, UR5 ;  /* 0x0000000500057c02 */ /* 0x004fc80008000f00 */
[----:B------:R2:W3:Y:S03]  /*8a90*/  SYNCS.PHASECHK.TRANS64.TRYWAIT P0, [R5+URZ+0x8], R6 ;  /* 0x00000806050075a7 */ /* 0x0004e600080011ff */
[----:B---3--:R-:W-:Y:S05]  /*8aa0*/  @!P0 NANOSLEEP.SYNCS 0x989680 ;  /* 0x009896800000895d */ /* 0x008fea0003900000 */
[----:B------:R-:W3:Y:S02]  /*8ab0*/  @!P0 SYNCS.PHASECHK.TRANS64 P0, [R5+URZ+0x8], R6 ;  /* 0x00000806050085a7 */ /* 0x000ee400080010ff */
[----:B---3--:R-:W-:Y:S05]  /*8ac0*/  @!P0 BRA `(.L_x_70) ;  /* 0xfffffffc00ec8947 */ /* 0x008fea000383ffff */
[----:B------:R-:W-:Y:S05]  /*8ad0*/  BRA `(.L_x_69) ;  /* 0xffffffac00b07947 */ /* 0x000fea000383ffff */
.L_x_71:
[----:B-1----:R1:W2:Y:S02]  /*8ae0*/  SYNCS.PHASECHK.TRANS64.TRYWAIT P0, [R3+URZ+0x80], R4 ;  /* 0x00008004030075a7 */ /* 0x0022a400080011ff */
[----:B--2---:R-:W-:Y:S05]  /*8af0*/  @!P0 NANOSLEEP.SYNCS 0x989680 ;  /* 0x009896800000895d */ /* 0x004fea0003900000 */
[----:B------:R-:W2:Y:S02]  /*8b00*/  @!P0 SYNCS.PHASECHK.TRANS64 P0, [R3+URZ+0x80], R4 ;  /* 0x00008004030085a7 */ /* 0x000ea400080010ff */
[----:B--2---:R-:W-:Y:S05]  /*8b10*/  @!P0 BRA `(.L_x_71) ;  /* 0xfffffffc00f08947 */ /* 0x004fea000383ffff */
[----:B------:R-:W-:Y:S05]  /*8b20*/  BRA `(.L_x_155) ;  /* 0xffffffb000c07947 */ /* 0x000fea000383ffff */
.L_x_73:
[----:B------:R-:W-:-:S13]  /*8b30*/  R2UR UR4, R4 ;  /* 0x00000000040472ca */ /* 0x000fda00000e0000 */
[----:B------:R-:W-:-:S07]  /*8b40*/  MOV R3, UR4 ;  /* 0x0000000400037c02 */ /* 0x000fce0008000f00 */
.L_x_156:
[----:B-1----:R1:W2:Y:S02]  /*8b50*/  SYNCS.PHASECHK.TRANS64.TRYWAIT P0, [R3+URZ+0xc0], R6 ;  /* 0x0000c006030075a7 */ /* 0x0022a400080011ff */
[----:B--2---:R-:W-:Y:S05]  /*8b60*/  @!P0 NANOSLEEP.SYNCS 0x989680 ;  /* 0x009896800000895d */ /* 0x004fea0003900000 */
[----:B------:R-:W2:Y:S02]  /*8b70*/  @!P0 SYNCS.PHASECHK.TRANS64 P0, [R3+URZ+0xc0], R6 ;  /* 0x0000c006030085a7 */ /* 0x000ea400080010ff */
[----:B--2---:R-:W-:Y:S05]  /*8b80*/  @!P0 BRA `(.L_x_156) ;  /* 0xfffffffc00f08947 */ /* 0x004fea000383ffff */
[----:B------:R-:W-:Y:S05]  /*8b90*/  BRA `(.L_x_157) ;  /* 0xffffffb400147947 */ /* 0x000fea000383ffff */
.L_x_76:
[----:B------:R-:W-:Y:S07]  /*8ba0*/  MOV R3, UR5 ;  /* 0x0000000500037c02 */ /* 0x000fee0008000f00 */
.L_x_158:
[----:B-1----:R1:W2:Y:S02]  /*8bb0*/  SYNCS.PHASECHK.TRANS64.TRYWAIT P0, [R3+URZ], R6 ;  /* 0x00000006030075a7 */ /* 0x0022a400080011ff */
[----:B--2---:R-:W-:Y:S05]  /*8bc0*/  @!P0 NANOSLEEP.SYNCS 0x989680 ;  /* 0x009896800000895d */ /* 0x004fea0003900000 */
[----:B------:R-:W2:Y:S02]  /*8bd0*/  @!P0 SYNCS.PHASECHK.TRANS64 P0, [R3+URZ], R6 ;  /* 0x00000006030085a7 */ /* 0x000ea400080010ff */
[----:B--2---:R-:W-:Y:S05]  /*8be0*/  @!P0 BRA `(.L_x_158) ;  /* 0xfffffffc00f08947 */ /* 0x004fea000383ffff */
[----:B------:R-:W-:Y:S05]  /*8bf0*/  BRA `(.L_x_75) ;  /* 0xffffffb4002c7947 */ /* 0x000fea000383ffff */
.L_x_80:
[----:B--2---:R-:W-:-:S07]  /*8c00*/  MOV R2, UR4 ;  /* 0x0000000400027c02 */ /* 0x004fce0008000f00 */
.L_x_159:
[----:B-1----:R1:W2:Y:S02]  /*8c10*/  SYNCS.PHASECHK.TRANS64.TRYWAIT P0, [R2+URZ], R3 ;  /* 0x00000003020075a7 */ /* 0x0022a400080011ff */
[----:B--2---:R-:W-:Y:S05]  /*8c20*/  @!P0 NANOSLEEP.SYNCS 0x989680 ;  /* 0x009896800000895d */ /* 0x004fea0003900000 */
[----:B------:R-:W2:Y:S02]  /*8c30*/  @!P0 SYNCS.PHASECHK.TRANS64 P0, [R2+URZ], R3 ;  /* 0x00000003020085a7 */ /* 0x000ea400080010ff */
[----:B--2---:R-:W-:Y:S05]  /*8c40*/  @!P0 BRA `(.L_x_159) ;  /* 0xfffffffc00f08947 */ /* 0x004fea000383ffff */
[----:B------:R-:W-:Y:S05]  /*8c50*/  BRA `(.L_x_160) ;  /* 0xffffffbc00447947 */ /* 0x000fea000383ffff */
.L_x_81:
[----:B--2---:R-:W-:-:S07]  /*8c60*/  MOV R2, UR5 ;  /* 0x0000000500027c02 */ /* 0x004fce0008000f00 */
.L_x_161:
[----:B-1----:R1:W2:Y:S02]  /*8c70*/  SYNCS.PHASECHK.TRANS64.TRYWAIT P0, [R2+URZ], R5 ;  /* 0x00000005020075a7 */ /* 0x0022a400080011ff */
[----:B--2---:R-:W-:Y:S05]  /*8c80*/  @!P0 NANOSLEEP.SYNCS 0x989680 ;  /* 0x009896800000895d */ /* 0x004fea0003900000 */
[----:B------:R-:W2:Y:S02]  /*8c90*/  @!P0 SYNCS.PHASECHK.TRANS64 P0, [R2+URZ], R5 ;  /* 0x00000005020085a7 */ /* 0x000ea400080010ff */
[----:B--2---:R-:W-:Y:S05]  /*8ca0*/  @!P0 BRA `(.L_x_161) ;  /* 0xfffffffc00f08947 */ /* 0x004fea000383ffff */
[----:B------:R-:W-:Y:S05]  /*8cb0*/  BRA `(.L_x_162) ;  /* 0xffffffbc00547947 */ /* 0x000fea000383ffff */
.L_x_82:
[----:B--2---:R-:W-:-:S07]  /*8cc0*/  MOV R2, UR5 ;  /* 0x0000000500027c02 */ /* 0x004fce0008000f00 */
.L_x_163:
[----:B-1----:R1:W2:Y:S02]  /*8cd0*/  SYNCS.PHASECHK.TRANS64.TRYWAIT P0, [R2+URZ], R5 ;  /* 0x00000005020075a7 */ /* 0x0022a400080011ff */
[----:B--2---:R-:W-:Y:S05]  /*8ce0*/  @!P0 NANOSLEEP.SYNCS 0x989680 ;  /* 0x009896800000895d */ /* 0x004fea0003900000 */
[----:B------:R-:W2:Y:S02]  /*8cf0*/  @!P0 SYNCS.PHASECHK.TRANS64 P0, [R2+URZ], R5 ;  /* 0x00000005020085a7 */ /* 0x000ea400080010ff */
[----:B--2---:R-:W-:Y:S05]  /*8d00*/  @!P0 BRA `(.L_x_163) ;  /* 0xfffffffc00f08947 */ /* 0x004fea000383ffff */
[----:B------:R-:W-:Y:S05]  /*8d10*/  BRA `(.L_x_164) ;  /* 0xffffffbc00607947 */ /* 0x000fea000383ffff */
.L_x_85:
[----:B------:R-:W-:-:S07]  /*8d20*/  MOV R2, UR62 ;  /* 0x0000003e00027c02 */ /* 0x000fce0008000f00 */
.L_x_165:
[----:B-1----:R1:W2:Y:S02]  /*8d30*/  SYNCS.PHASECHK.TRANS64.TRYWAIT P1, [R2+URZ+0x100], R3 ;  /* 0x00010003020075a7 */ /* 0x0022a400080211ff */
[----:B--2---:R-:W-:Y:S05]  /*8d40*/  @!P1 NANOSLEEP.SYNCS 0x989680 ;  /* 0x009896800000995d */ /* 0x004fea0003900000 */
[----:B------:R-:W2:Y:S02]  /*8d50*/  @!P1 SYNCS.PHASECHK.TRANS64 P1, [R2+URZ+0x100], R3 ;  /* 0x00010003020095a7 */ /* 0x000ea400080210ff */
[----:B--2---:R-:W-:Y:S05]  /*8d60*/  @!P1 BRA `(.L_x_165) ;  /* 0xfffffffc00f09947 */ /* 0x004fea000383ffff */
[----:B------:R-:W-:Y:S05]  /*8d70*/  BRA `(.L_x_166) ;  /* 0xffffffbc00b07947 */ /* 0x000fea000383ffff */
.L_x_90:
[----:B--2---:R2:W3:Y:S02]  /*8d80*/  SYNCS.PHASECHK.TRANS64.TRYWAIT P0, [R8+URZ+0x80], R5 ;  /* 0x00008005080075a7 */ /* 0x0044e400080011ff */
[----:B---3--:R-:W-:Y:S05]  /*8d90*/  @!P0 NANOSLEEP.SYNCS 0x989680 ;  /* 0x009896800000895d */ /* 0x008fea0003900000 */
[----:B------:R-:W3:Y:S02]  /*8da0*/  @!P0 SYNCS.PHASECHK.TRANS64 P0, [R8+URZ+0x80], R5 ;  /* 0x00008005080085a7 */ /* 0x000ee400080010ff */
[----:B---3--:R-:W-:Y:S05]  /*8db0*/  @!P0 BRA `(.L_x_90) ;  /* 0xfffffffc00f08947 */ /* 0x008fea000383ffff */
[----:B------:R-:W-:Y:S05]  /*8dc0*/  BRA `(.L_x_167) ;  /* 0xffffffc000e07947 */ /* 0x000fea000383ffff */
.L_x_93:
[----:B------:R-:W-:Y:S07]  /*8dd0*/  MOV R0, UR21 ;  /* 0x0000001500007c02 */ /* 0x000fee0008000f00 */
.L_x_168:
[----:B--2---:R2:W3:Y:S02]  /*8de0*/  SYNCS.PHASECHK.TRANS64.TRYWAIT P1, [R0+URZ+0x78], R5 ;  /* 0x00007805000075a7 */ /* 0x0044e400080211ff */
[----:B---3--:R-:W-:Y:S05]  /*8df0*/  @!P1 NANOSLEEP.SYNCS 0x989680 ;  /* 0x009896800000995d */ /* 0x008fea0003900000 */
[----:B------:R-:W3:Y:S02]  /*8e00*/  @!P1 SYNCS.PHASECHK.TRANS64 P1, [R0+URZ+0x78], R5 ;  /* 0x00007805000095a7 */ /* 0x000ee400080210ff */
[----:B---3--:R-:W-:Y:S05]  /*8e10*/  @!P1 BRA `(.L_x_168) ;  /* 0xfffffffc00f09947 */ /* 0x008fea000383ffff */
[----:B------:R-:W-:Y:S05]  /*8e20*/  BRA `(.L_x_92) ;  /* 0xffffffc800587947 */ /* 0x000fea000383ffff */
.L_x_96:
[----:B------:R-:W-:Y:S07]  /*8e30*/  MOV R0, UR4 ;  /* 0x0000000400007c02 */ /* 0x000fee0008000f00 */
.L_x_169:
[----:B--2---:R2:W3:Y:S02]  /*8e40*/  SYNCS.PHASECHK.TRANS64.TRYWAIT P0, [R0+URZ+0x58], R5 ;  /* 0x00005805000075a7 */ /* 0x0044e400080011ff */
[----:B---3--:R-:W-:Y:S05]  /*8e50*/  @!P0 NANOSLEEP.SYNCS 0x989680 ;  /* 0x009896800000895d */ /* 0x008fea0003900000 */
[----:B------:R-:W3:Y:S02]  /*8e60*/  @!P0 SYNCS.PHASECHK.TRANS64 P0, [R0+URZ+0x58], R5 ;  /* 0x00005805000085a7 */ /* 0x000ee400080010ff */
[----:B---3--:R-:W-:Y:S05]  /*8e70*/  @!P0 BRA `(.L_x_169) ;  /* 0xfffffffc00f08947 */ /* 0x008fea000383ffff */
[----:B------:R-:W-:Y:S05]  /*8e80*/  BRA `(.L_x_170) ;  /* 0xffffffc800b47947 */ /* 0x000fea000383ffff */
.L_x_97:
[----:B------:R-:W-:Y:S07]  /*8e90*/  MOV R5, UR5 ;  /* 0x0000000500057c02 */ /* 0x000fee0008000f00 */
.L_x_171:
[----:B--2---:R2:W3:Y:S02]  /*8ea0*/  SYNCS.PHASECHK.TRANS64.TRYWAIT P0, [R5+URZ+0x58], R0 ;  /* 0x00005800050075a7 */ /* 0x0044e400080011ff */
[----:B---3--:R-:W-:Y:S05]  /*8eb0*/  @!P0 NANOSLEEP.SYNCS 0x989680 ;  /* 0x009896800000895d */ /* 0x008fea0003900000 */
[----:B------:R-:W3:Y:S02]  /*8ec0*/  @!P0 SYNCS.PHASECHK.TRANS64 P0, [R5+URZ+0x58], R0 ;  /* 0x00005800050085a7 */ /* 0x000ee400080010ff */
[----:B---3--:R-:W-:Y:S05]  /*8ed0*/  @!P0 BRA `(.L_x_171) ;  /* 0xfffffffc00f08947 */ /* 0x008fea000383ffff */
[----:B------:R-:W-:Y:S05]  /*8ee0*/  BRA `(.L_x_172) ;  /* 0xffffffcc00387947 */ /* 0x000fea000383ffff */
.L_x_99:
[----:B------:R-:W-:-:S07]  /*8ef0*/  MOV R0, UR4 ;  /* 0x0000000400007c02 */ /* 0x000fce0008000f00 */
.L_x_173:
[----:B--2---:R2:W3:Y:S02]  /*8f00*/  SYNCS.PHASECHK.TRANS64.TRYWAIT P0, [R0+URZ], R3 ;  /* 0x00000003000075a7 */ /* 0x0044e400080011ff */
[----:B---3--:R-:W-:Y:S05]  /*8f10*/  @!P0 NANOSLEEP.SYNCS 0x989680 ;  /* 0x009896800000895d */ /* 0x008fea0003900000 */
[----:B------:R-:W3:Y:S02]  /*8f20*/  @!P0 SYNCS.PHASECHK.TRANS64 P0, [R0+URZ], R3 ;  /* 0x00000003000085a7 */ /* 0x000ee400080010ff */
[----:B---3--:R-:W-:Y:S05]  /*8f30*/  @!P0 BRA `(.L_x_173) ;  /* 0xfffffffc00f08947 */ /* 0x008fea000383ffff */
[----:B------:R-:W-:Y:S05]  /*8f40*/  BRA `(.L_x_174) ;  /* 0xffffffcc00ec7947 */ /* 0x000fea000383ffff */
.L_x_100:
[----:B------:R-:W-:-:S07]  /*8f50*/  MOV R0, UR5 ;  /* 0x0000000500007c02 */ /* 0x000fce0008000f00 */
.L_x_175:
[----:B--2---:R2:W3:Y:S02]  /*8f60*/  SYNCS.PHASECHK.TRANS64.TRYWAIT P0, [R0+URZ], R3 ;  /* 0x00000003000075a7 */ /* 0x0044e400080011ff */
[----:B---3--:R-:W-:Y:S05]  /*8f70*/  @!P0 NANOSLEEP.SYNCS 0x989680 ;  /* 0x009896800000895d */ /* 0x008fea0003900000 */
[----:B------:R-:W3:Y:S02]  /*8f80*/  @!P0 SYNCS.PHASECHK.TRANS64 P0, [R0+URZ], R3 ;  /* 0x00000003000085a7 */ /* 0x000ee400080010ff */
[----:B---3--:R-:W-:Y:S05]  /*8f90*/  @!P0 BRA `(.L_x_175) ;  /* 0xfffffffc00f08947 */ /* 0x008fea000383ffff */
[----:B------:R-:W-:Y:S05]  /*8fa0*/  BRA `(.L_x_176) ;  /* 0xffffffcc00f87947 */ /* 0x000fea000383ffff */
.L_x_102:
[----:B-1----:R1:W2:Y:S02]  /*8fb0*/  SYNCS.PHASECHK.TRANS64.TRYWAIT P0, [R3+URZ+0x80], R0 ;  /* 0x00008000030075a7 */ /* 0x0022a400080011ff */
[----:B--2---:R-:W-:Y:S05]  /*8fc0*/  @!P0 NANOSLEEP.SYNCS 0x989680 ;  /* 0x009896800000895d */ /* 0x004fea0003900000 */
[----:B------:R-:W2:Y:S02]  /*8fd0*/  @!P0 SYNCS.PHASECHK.TRANS64 P0, [R3+URZ+0x80], R0 ;  /* 0x00008000030085a7 */ /* 0x000ea400080010ff */
[----:B--2---:R-:W-:Y:S05]  /*8fe0*/  @!P0 BRA `(.L_x_102) ;  /* 0xfffffffc00f08947 */ /* 0x004fea000383ffff */
[----:B------:R-:W-:Y:S05]  /*8ff0*/  BRA `(.L_x_177) ;  /* 0xffffffd000f07947 */ /* 0x000fea000383ffff */
.L_x_112:
[----:B-1----:R1:W2:Y:S02]  /*9000*/  SYNCS.PHASECHK.TRANS64.TRYWAIT P1, [R0+URZ+0x40], R5 ;  /* 0x00004005000075a7 */ /* 0x0022a400080211ff */
[----:B--2---:R-:W-:Y:S05]  /*9010*/  @!P1 NANOSLEEP.SYNCS 0x989680 ;  /* 0x009896800000995d */ /* 0x004fea0003900000 */
[----:B------:R-:W2:Y:S02]  /*9020*/  @!P1 SYNCS.PHASECHK.TRANS64 P1, [R0+URZ+0x40], R5 ;  /* 0x00004005000095a7 */ /* 0x000ea400080210ff */
[----:B--2---:R-:W-:Y:S05]  /*9030*/  @!P1 BRA `(.L_x_112) ;  /* 0xfffffffc00f09947 */ /* 0x004fea000383ffff */
[----:B------:R-:W-:Y:S05]  /*9040*/  BRA `(.L_x_111) ;  /* 0xffffffe000887947 */ /* 0x000fea000383ffff */
.L_x_114:
[----:B-1----:R1:W4:Y:S02]  /*9050*/  SYNCS.PHASECHK.TRANS64.TRYWAIT P0, [R82+URZ+0xa0], R3 ;  /* 0x0000a003520075a7 */ /* 0x00232400080011ff */
[----:B----4-:R-:W-:Y:S05]  /*9060*/  @!P0 NANOSLEEP.SYNCS 0x989680 ;  /* 0x009896800000895d */ /* 0x010fea0003900000 */
[----:B------:R-:W4:Y:S02]  /*9070*/  @!P0 SYNCS.PHASECHK.TRANS64 P0, [R82+URZ+0xa0], R3 ;  /* 0x0000a003520085a7 */ /* 0x000f2400080010ff */
[----:B----4-:R-:W-:Y:S05]  /*9080*/  @!P0 BRA `(.L_x_114) ;  /* 0xfffffffc00f08947 */ /* 0x010fea000383ffff */
[----:B------:R-:W-:Y:S05]  /*9090*/  BRA `(.L_x_113) ;  /* 0xffffffe000c07947 */ /* 0x000fea000383ffff */
.L_x_125:
[----:B---3--:R3:W4:Y:S02]  /*90a0*/  SYNCS.PHASECHK.TRANS64.TRYWAIT P0, [R2+URZ+0x40], R91 ;  /* 0x0000405b020075a7 */ /* 0x00872400080011ff */
[----:B----4-:R-:W-:Y:S05]  /*90b0*/  @!P0 NANOSLEEP.SYNCS 0x989680 ;  /* 0x009896800000895d */ /* 0x010fea0003900000 */
[----:B------:R-:W4:Y:S02]  /*90c0*/  @!P0 SYNCS.PHASECHK.TRANS64 P0, [R2+URZ+0x40], R91 ;  /* 0x0000405b020085a7 */ /* 0x000f2400080010ff */
[----:B----4-:R-:W-:Y:S05]  /*90d0*/  @!P0 BRA `(.L_x_125) ;  /* 0xfffffffc00f08947 */ /* 0x010fea000383ffff */
[----:B------:R-:W-:Y:S05]  /*90e0*/  BRA `(.L_x_124) ;  /* 0xffffffe800847947 */ /* 0x000fea000383ffff */
        .weak           $__internal_0_$__cuda_sm10x_tcgen05_guardrail_trap_col_being_dealloced_not_returned_by_alloc
        .type           $__internal_0_$__cuda_sm10x_tcgen05_guardrail_trap_col_being_dealloced_not_returned_by_alloc,@function
        .size           $__internal_0_$__cuda_sm10x_tcgen05_guardrail_trap_col_being_dealloced_not_returned_by_alloc,($__internal_1_$__cuda_sm10x_tcgen05_guardrail_trap_phase_invalid_during_alloc - $__internal_0_$__cuda_sm10x_tcgen05_guardrail_trap_col_being_dealloced_not_returned_by_alloc)
$__internal_0_$__cuda_sm10x_tcgen05_guardrail_trap_col_being_dealloced_not_returned_by_alloc:
[----:B------:R-:W-:Y:S05]  /*90f0*/  BPT.TRAP 0x1 ;  /* 0x000000040000795c */ /* 0x000fea0000300000 */
[----:B------:R-:W-:-:S04]  /*9100*/  HFMA2 R3, -RZ, RZ, 0, 0 ;  /* 0x00000000ff037431 */ /* 0x000fc800000001ff */
[----:B------:R-:W-:Y:S05]  /*9110*/  RET.REL.NODEC R2 `(_ZN7cutlass13device_kernelINS_4gemm6kernel13GemmUniversalIN4cute5tupleIJiiiiEEENS1_10collective13CollectiveMmaINS1_35MainloopSm100TmaUmmaWarpSpecializedILi4ELi2ELi4ENS5_IJNS4_1CILi4EEENSA_ILi1EEESC_EEEEENS5_IJNSA_ILi128EEENSA_ILi64EEESF_EEEfNS5_IJlSC_lEEEfSI_NS4_8TiledMMAINS4_8MMA_AtomIJNS4_23SM100_MMA_TF32_2x1SM_SSINS_10tfloat32_tESM_fLi128ELi64ELNS4_4UMMA5MajorE0ELSO_0ELNSN_7ScaleInE0ELSP_0EEEEEENS4_6LayoutINS5_IJSC_SC_SC_EEENS5_IJNSA_ILi0EEESU_SU_EEEEENS5_IJNS4_10UnderscoreESX_SX_EEEEENS4_18SM100_TMA_2SM_LOADENS4_14ComposedLayoutINS4_7SwizzleILi3ELi4ELi3EEENS4_18smem_ptr_flag_bitsILi32EEENSS_INS5_IJNSA_ILi8EEENSA_ILi32EEEEEENS5_IJS17_SC_EEEEEEEvNS4_8identityENS4_28SM100_TMA_2SM_LOAD_MULTICASTES1B_vS1C_EENS_8epilogue10collective18CollectiveEpilogueINS1F_23Sm100TmaWarpSpecializedILi3ELi2ELi16ELb1ELb0EEEJNS5_IJSG_SG_SF_EEENS5_IJNSS_ISG_SC_EENSS_INS5_IJNSA_ILi16EEENSA_ILi2EEEEEENS5_IJSC_S17_EEEEEEEEfSI_fSI_NS1F_6fusion15FusionCallbacksIS1J_NS1S_17LinearCombinationIffffLNS_15FloatRoundStyleE2EEES1K_S1R_JEEENS4_5SM1004TMEM4LOAD26SM100_TMEM_LOAD_32dp32b16xENS4_13SM90_TMA_LOADENS11_INS12_ILi2ELi4ELi3EEES15_NSS_INS5_IJS16_S1M_EEENS5_IJS1M_SC_EEEEEEENS4_39AutoVectorizingCopyWithAssumedAlignmentILi128EEENS4_14SM90_TMA_STOREES27_S29_S29_EEEvvEEEEvNT_6ParamsE) ;  /* 0xffffff6c02b87950 */ /* 0x000fea0003c3ffff */
        .weak           $__internal_1_$__cuda_sm10x_tcgen05_guardrail_trap_phase_invalid_during_alloc
        .type           $__internal_1_$__cuda_sm10x_tcgen05_guardrail_trap_phase_invalid_during_alloc,@function
        .size           $__internal_1_$__cuda_sm10x_tcgen05_guardrail_trap_phase_invalid_during_alloc,($__internal_2_$__cuda_sm10x_tcgen05_guardrail_trap_unallocated_columns_being_dealloced - $__internal_1_$__cuda_sm10x_tcgen05_guardrail_trap_phase_invalid_during_alloc)
$__internal_1_$__cuda_sm10x_tcgen05_guardrail_trap_phase_invalid_during_alloc:
[----:B------:R-:W-:Y:S05]  /*9120*/  BPT.TRAP 0x1 ;  /* 0x000000040000795c */ /* 0x000fea0000300000 */
[----:B------:R-:W-:-:S04]  /*9130*/  MOV R7, 0x0 ;  /* 0x0000000000077802 */ /* 0x000fc80000000f00 */
[----:B------:R-:W-:Y:S05]  /*9140*/  RET.REL.NODEC R6 `(_ZN7cutlass13device_kernelINS_4gemm6kernel13GemmUniversalIN4cute5tupleIJiiiiEEENS1_10collective13CollectiveMmaINS1_35MainloopSm100TmaUmmaWarpSpecializedILi4ELi2ELi4ENS5_IJNS4_1CILi4EEENSA_ILi1EEESC_EEEEENS5_IJNSA_ILi128EEENSA_ILi64EEESF_EEEfNS5_IJlSC_lEEEfSI_NS4_8TiledMMAINS4_8MMA_AtomIJNS4_23SM100_MMA_TF32_2x1SM_SSINS_10tfloat32_tESM_fLi128ELi64ELNS4_4UMMA5MajorE0ELSO_0ELNSN_7ScaleInE0ELSP_0EEEEEENS4_6LayoutINS5_IJSC_SC_SC_EEENS5_IJNSA_ILi0EEESU_SU_EEEEENS5_IJNS4_10UnderscoreESX_SX_EEEEENS4_18SM100_TMA_2SM_LOADENS4_14ComposedLayoutINS4_7SwizzleILi3ELi4ELi3EEENS4_18smem_ptr_flag_bitsILi32EEENSS_INS5_IJNSA_ILi8EEENSA_ILi32EEEEEENS5_IJS17_SC_EEEEEEEvNS4_8identityENS4_28SM100_TMA_2SM_LOAD_MULTICASTES1B_vS1C_EENS_8epilogue10collective18CollectiveEpilogueINS1F_23Sm100TmaWarpSpecializedILi3ELi2ELi16ELb1ELb0EEEJNS5_IJSG_SG_SF_EEENS5_IJNSS_ISG_SC_EENSS_INS5_IJNSA_ILi16EEENSA_ILi2EEEEEENS5_IJSC_S17_EEEEEEEEfSI_fSI_NS1F_6fusion15FusionCallbacksIS1J_NS1S_17LinearCombinationIffffLNS_15FloatRoundStyleE2EEES1K_S1R_JEEENS4_5SM1004TMEM4LOAD26SM100_TMEM_LOAD_32dp32b16xENS4_13SM90_TMA_LOADENS11_INS12_ILi2ELi4ELi3EEES15_NSS_INS5_IJS16_S1M_EEENS5_IJS1M_SC_EEEEEEENS4_39AutoVectorizingCopyWithAssumedAlignmentILi128EEENS4_14SM90_TMA_STOREES27_S29_S29_EEEvvEEEEvNT_6ParamsE) ;  /* 0xffffff6c06ac7950 */ /* 0x000fea0003c3ffff */
        .weak           $__internal_2_$__cuda_sm10x_tcgen05_guardrail_trap_unallocated_columns_being_dealloced
        .type           $__internal_2_$__cuda_sm10x_tcgen05_guardrail_trap_unallocated_columns_being_dealloced,@function
        .size           $__internal_2_$__cuda_sm10x_tcgen05_guardrail_trap_unallocated_columns_being_dealloced,(.L_x_179 - $__internal_2_$__cuda_sm10x_tcgen05_guardrail_trap_unallocated_columns_being_dealloced)
$__internal_2_$__cuda_sm10x_tcgen05_guardrail_trap_unallocated_columns_being_dealloced:
[----:B------:R-:W-:Y:S05]  /*9150*/  BPT.TRAP 0x1 ;  /* 0x000000040000795c */ /* 0x000fea0000300000 */
[----:B------:R-:W-:-:S04]  /*9160*/  HFMA2 R3, -RZ, RZ, 0, 0 ;  /* 0x00000000ff037431 */ /* 0x000fc800000001ff */
[----:B------:R-:W-:Y:S05]  /*9170*/  RET.REL.NODEC R2 `(_ZN7cutlass13device_kernelINS_4gemm6kernel13GemmUniversalIN4cute5tupleIJiiiiEEENS1_10collective13CollectiveMmaINS1_35MainloopSm100TmaUmmaWarpSpecializedILi4ELi2ELi4ENS5_IJNS4_1CILi4EEENSA_ILi1EEESC_EEEEENS5_IJNSA_ILi128EEENSA_ILi64EEESF_EEEfNS5_IJlSC_lEEEfSI_NS4_8TiledMMAINS4_8MMA_AtomIJNS4_23SM100_MMA_TF32_2x1SM_SSINS_10tfloat32_tESM_fLi128ELi64ELNS4_4UMMA5MajorE0ELSO_0ELNSN_7ScaleInE0ELSP_0EEEEEENS4_6LayoutINS5_IJSC_SC_SC_EEENS5_IJNSA_ILi0EEESU_SU_EEEEENS5_IJNS4_10UnderscoreESX_SX_EEEEENS4_18SM100_TMA_2SM_LOADENS4_14ComposedLayoutINS4_7SwizzleILi3ELi4ELi3EEENS4_18smem_ptr_flag_bitsILi32EEENSS_INS5_IJNSA_ILi8EEENSA_ILi32EEEEEENS5_IJS17_SC_EEEEEEEvNS4_8identityENS4_28SM100_TMA_2SM_LOAD_MULTICASTES1B_vS1C_EENS_8epilogue10collective18CollectiveEpilogueINS1F_23Sm100TmaWarpSpecializedILi3ELi2ELi16ELb1ELb0EEEJNS5_IJSG_SG_SF_EEENS5_IJNSS_ISG_SC_EENSS_INS5_IJNSA_ILi16EEENSA_ILi2EEEEEENS5_IJSC_S17_EEEEEEEEfSI_fSI_NS1F_6fusion15FusionCallbacksIS1J_NS1S_17LinearCombinationIffffLNS_15FloatRoundStyleE2EEES1K_S1R_JEEENS4_5SM1004TMEM4LOAD26SM100_TMEM_LOAD_32dp32b16xENS4_13SM90_TMA_LOADENS11_INS12_ILi2ELi4ELi3EEES15_NSS_INS5_IJS16_S1M_EEENS5_IJS1M_SC_EEEEEEENS4_39AutoVectorizingCopyWithAssumedAlignmentILi128EEENS4_14SM90_TMA_STOREES27_S29_S29_EEEvvEEEEvNT_6ParamsE) ;  /* 0xffffff6c02a07950 */ /* 0x000fea0003c3ffff */
.L_x_178:
[----:B------:R-:W-:-:S00]  /*9180*/  BRA `(.L_x_178) ;  /* 0xfffffffc00fc7947 */ /* 0x000fc0000383ffff */
[----:B------:R-:W-:-:S00]  /*9190*/  NOP ;  /* 0x0000000000007918 */ /* 0x000fc00000000000 */
        /* <DEDUP_REMOVED lines=14> */
.L_x_179:


//--------------------- .nv.global.init           --------------------------
	.section	.nv.global.init,"aw",@progbits
.nv.global.init:
	.type		$str$27,@object
	.size		$str$27,($str$28 - $str$27)
$str$27:
        /*0000*/ 	.byte	0x28, 0x61, 0x64, 0x64, 0x72, 0x65, 0x73, 0x73, 0x20, 0x26, 0x20, 0x6d, 0x61, 0x73, 0x6b, 0x29
        /*0010*/ 	.byte	0x20, 0x3d, 0x3d, 0x20, 0x30, 0x00
	.type		$str$28,@object
	.size		$str$28,($str$26 - $str$28)
$str$28:
        /*0016*/ 	.byte	0x2f, 0x74, 0x6d, 0x70, 0x2f, 0x63, 0x75, 0x74, 0x6c, 0x61, 0x73, 0x73, 0x5f, 0x73, 0x77, 0x65
        /*0026*/ 	.byte	0x65, 0x70, 0x5f, 0x73, 0x72, 0x63, 0x2f, 0x69, 0x6e, 0x63, 0x6c, 0x75, 0x64, 0x65, 0x2f, 0x63
        /*0036*/ 	.byte	0x75, 0x74, 0x65, 0x2f, 0x70, 0x6f, 0x69, 0x6e, 0x74, 0x65, 0x72, 0x5f, 0x66, 0x6c, 0x61, 0x67
        /*0046*/ 	.byte	0x67, 0x65, 0x64, 0x2e, 0x68, 0x70, 0x70, 0x00
	.type		$str$26,@object
	.size		$str$26,($str$25 - $str$26)
$str$26:
        /*004e*/ 	.byte	0x2f, 0x74, 0x6d, 0x70, 0x2f, 0x63, 0x75, 0x74, 0x6c, 0x61, 0x73, 0x73, 0x5f, 0x73, 0x77, 0x65
        /*005e*/ 	.byte	0x65, 0x70, 0x5f, 0x73, 0x72, 0x63, 0x2f, 0x69, 0x6e, 0x63, 0x6c, 0x75, 0x64, 0x65, 0x2f, 0x63
        /*006e*/ 	.byte	0x75, 0x74, 0x65, 0x2f, 0x61, 0x74, 0x6f, 0x6d, 0x2f, 0x63, 0x6f, 0x70, 0x79, 0x5f, 0x74, 0x72
        /*007e*/ 	.byte	0x61, 0x69, 0x74, 0x73, 0x5f, 0x73, 0x6d, 0x31, 0x30, 0x30, 0x2e, 0x68, 0x70, 0x70, 0x00
	.type		$str$25,@object
	.size		$str$25,(__unnamed_1 - $str$25)
$str$25:
        /*008d*/ 	.byte	0x28, 0x28, 0x75, 0x69, 0x6e, 0x74, 0x33, 0x32, 0x5f, 0x74, 0x28, 0x74, 0x68, 0x72, 0x65, 0x61
        /*009d*/ 	.byte	0x64, 0x49, 0x64, 0x78, 0x2e, 0x78, 0x29, 0x20, 0x2f, 0x20, 0x33, 0x32, 0x29, 0x20, 0x25, 0x20
        /*00ad*/ 	.byte	0x34, 0x29, 0x20, 0x3d, 0x3d, 0x20, 0x28, 0x28, 0x28, 0x74, 0x6d, 0x65, 0x6d, 0x5f, 0x61, 0x64
        /*00bd*/ 	.byte	0x64, 0x72, 0x20, 0x3e, 0x3e, 0x20, 0x31, 0x36, 0x29, 0x20, 0x2f, 0x20, 0x33, 0x32, 0x29, 0x20
        /*00cd*/ 	.byte	0x25, 0x20, 0x34, 0x29, 0x00
	.type		__unnamed_1,@object
	.size		__unnamed_1,(__unnamed_2 - __unnamed_1)
__unnamed_1:
        /*00d2*/ 	.byte	0x61, 0x75, 0x74, 0x6f, 0x20, 0x63, 0x75, 0x74, 0x65, 0x3a, 0x3a, 0x61, 0x73, 0x5f, 0x70, 0x6f
        /* <DEDUP_REMOVED lines=23> */
        /*0252*/ 	.byte	0x3a, 0x3a, 0x43, 0x3c, 0x32, 0x30, 0x34, 0x38, 0x3e, 0x3e, 0x3e, 0x3e, 0x5d, 0x00
	.type		__unnamed_2,@object
	.size		__unnamed_2,(.L_2 - __unnamed_2)
__unnamed_2:
        /* <DEDUP_REMOVED lines=42> */
        /*0500*/ 	.byte	0x3e, 0x5d, 0x00
.L_2:


//--------------------- .nv.shared._ZN7cutlass13device_kernelINS_4gemm6kernel13GemmUniversalIN4cute5tupleIJiiiiEEENS1_10collective13CollectiveMmaINS1_35MainloopSm100TmaUmmaWarpSpecializedILi4ELi2ELi4ENS5_IJNS4_1CILi4EEENSA_ILi1EEESC_EEEEENS5_IJNSA_ILi128EEENSA_ILi64EEESF_EEEfNS5_IJlSC_lEEEfSI_NS4_8TiledMMAINS4_8MMA_AtomIJNS4_23SM100_MMA_TF32_2x1SM_SSINS_10tfloat32_tESM_fLi128ELi64ELNS4_4UMMA5MajorE0ELSO_0ELNSN_7ScaleInE0ELSP_0EEEEEENS4_6LayoutINS5_IJSC_SC_SC_EEENS5_IJNSA_ILi0EEESU_SU_EEEEENS5_IJNS4_10UnderscoreESX_SX_EEEEENS4_18SM100_TMA_2SM_LOADENS4_14ComposedLayoutINS4_7SwizzleILi3ELi4ELi3EEENS4_18smem_ptr_flag_bitsILi32EEENSS_INS5_IJNSA_ILi8EEENSA_ILi32EEEEEENS5_IJS17_SC_EEEEEEEvNS4_8identityENS4_28SM100_TMA_2SM_LOAD_MULTICASTES1B_vS1C_EENS_8epilogue10collective18CollectiveEpilogueINS1F_23Sm100TmaWarpSpecializedILi3ELi2ELi16ELb1ELb0EEEJNS5_IJSG_SG_SF_EEENS5_IJNSS_ISG_SC_EENSS_INS5_IJNSA_ILi16EEENSA_ILi2EEEEEENS5_IJSC_S17_EEEEEEEEfSI_fSI_NS1F_6fusion15FusionCallbacksIS1J_NS1S_17LinearCombinationIffffLNS_15FloatRoundStyleE2EEES1K_S1R_JEEENS4_5SM1004TMEM4LOAD26SM100_TMEM_LOAD_32dp32b16xENS4_13SM90_TMA_LOADENS11_INS12_ILi2ELi4ELi3EEES15_NSS_INS5_IJS16_S1M_EEENS5_IJS1M_SC_EEEEEEENS4_39AutoVectorizingCopyWithAssumedAlignmentILi128EEENS4_14SM90_TMA_STOREES27_S29_S29_EEEvvEEEEvNT_6ParamsE --------------------------
	.section	.nv.shared._ZN7cutlass13device_kernelINS_4gemm6kernel13GemmUniversalIN4cute5tupleIJiiiiEEENS1_10collective13CollectiveMmaINS1_35MainloopSm100TmaUmmaWarpSpecializedILi4ELi2ELi4ENS5_IJNS4_1CILi4EEENSA_ILi1EEESC_EEEEENS5_IJNSA_ILi128EEENSA_ILi64EEESF_EEEfNS5_IJlSC_lEEEfSI_NS4_8TiledMMAINS4_8MMA_AtomIJNS4_23SM100_MMA_TF32_2x1SM_SSINS_10tfloat32_tESM_fLi128ELi64ELNS4_4UMMA5MajorE0ELSO_0ELNSN_7ScaleInE0ELSP_0EEEEEENS4_6LayoutINS5_IJSC_SC_SC_EEENS5_IJNSA_ILi0EEESU_SU_EEEEENS5_IJNS4_10UnderscoreESX_SX_EEEEENS4_18SM100_TMA_2SM_LOADENS4_14ComposedLayoutINS4_7SwizzleILi3ELi4ELi3EEENS4_18smem_ptr_flag_bitsILi32EEENSS_INS5_IJNSA_ILi8EEENSA_ILi32EEEEEENS5_IJS17_SC_EEEEEEEvNS4_8identityENS4_28SM100_TMA_2SM_LOAD_MULTICASTES1B_vS1C_EENS_8epilogue10collective18CollectiveEpilogueINS1F_23Sm100TmaWarpSpecializedILi3ELi2ELi16ELb1ELb0EEEJNS5_IJSG_SG_SF_EEENS5_IJNSS_ISG_SC_EENSS_INS5_IJNSA_ILi16EEENSA_ILi2EEEEEENS5_IJSC_S17_EEEEEEEEfSI_fSI_NS1F_6fusion15FusionCallbacksIS1J_NS1S_17LinearCombinationIffffLNS_15FloatRoundStyleE2EEES1K_S1R_JEEENS4_5SM1004TMEM4LOAD26SM100_TMEM_LOAD_32dp32b16xENS4_13SM90_TMA_LOADENS11_INS12_ILi2ELi4ELi3EEES15_NSS_INS5_IJS16_S1M_EEENS5_IJS1M_SC_EEEEEEENS4_39AutoVectorizingCopyWithAssumedAlignmentILi128EEENS4_14SM90_TMA_STOREES27_S29_S29_EEEvvEEEEvNT_6ParamsE,"aw",@nobits
	.sectionflags	@""
	.align	16
	.zero		1024


//--------------------- .nv.shared.reserved.0     --------------------------
	.section	.nv.shared.reserved.0,"aw",@nobits
	.weak		__nv_reservedSMEM_offset_0_alias
	.size		__nv_reservedSMEM_offset_0_alias, 0, 64
	.other		__nv_reservedSMEM_offset_0_alias,@"STO_CUDA_RESERVED_SHARED STV_DEFAULT"
__nv_reservedSMEM_offset_0_alias:
	.zero		0
.nv.shared.reserved.0:
	.zero		64
	.weak		__nv_reservedSMEM_tcgen05_partition
	.type		__nv_reservedSMEM_tcgen05_partition,@object
	.size		__nv_reservedSMEM_tcgen05_partition,(.L_0 - __nv_reservedSMEM_tcgen05_partition)
__nv_reservedSMEM_tcgen05_partition:
	.zero		32
.L_0:


//--------------------- .nv.global                --------------------------
	.section	.nv.global,"aw",@nobits
.nv.global:
	.type		_ZN40_INTERNAL_3384f85f_4_k_cu_052b5d7a_301344cute1_E,@object
	.size		_ZN40_INTERNAL_3384f85f_4_k_cu_052b5d7a_301344cute1_E,(_ZN40_INTERNAL_3384f85f_4_k_cu_052b5d7a_301344cuda3std3__45__cpo6cbeginE - _ZN40_INTERNAL_3384f85f_4_k_cu_052b5d7a_301344cute1_E)
_ZN40_INTERNAL_3384f85f_4_k_cu_052b5d7a_301344cute1_E:
	.zero		1
	.type		_ZN40_INTERNAL_3384f85f_4_k_cu_052b5d7a_301344cuda3std3__45__cpo6cbeginE,@object
	.size		_ZN40_INTERNAL_3384f85f_4_k_cu_052b5d7a_301344cuda3std3__45__cpo6cbeginE,(_ZN40_INTERNAL_3384f85f_4_k_cu_052b5d7a_301344cuda3std3__48in_placeE - _ZN40_INTERNAL_3384f85f_4_k_cu_052b5d7a_301344cuda3std3__45__cpo6cbeginE)
_ZN40_INTERNAL_3384f85f_4_k_cu_052b5d7a_301344cuda3std3__45__cpo6cbeginE:
	.zero		1
	.type		_ZN40_INTERNAL_3384f85f_4_k_cu_052b5d7a_301344cuda3std3__48in_placeE,@object
	.size		_ZN40_INTERNAL_3384f85f_4_k_cu_052b5d7a_301344cuda3std3__48in_placeE,(_ZN40_INTERNAL_3384f85f_4_k_cu_052b5d7a_301344cuda3std6ranges3__45__cpo9iter_moveE - _ZN40_INTERNAL_3384f85f_4_k_cu_052b5d7a_301344cuda3std3__48in_placeE)
_ZN40_INTERNAL_3384f85f_4_k_cu_052b5d7a_301344cuda3std3__48in_placeE:
	.zero		1
	.type		_ZN40_INTERNAL_3384f85f_4_k_cu_052b5d7a_301344cuda3std6ranges3__45__cpo9iter_moveE,@object
	.size		_ZN40_INTERNAL_3384f85f_4_k_cu_052b5d7a_301344cuda3std6ranges3__45__cpo9iter_moveE,(_ZN40_INTERNAL_3384f85f_4_k_cu_052b5d7a_301344cuda3std3__45__cpo5beginE - _ZN40_INTERNAL_3384f85f_4_k_cu_052b5d7a_301344cuda3std6ranges3__45__cpo9iter_moveE)
_ZN40_INTERNAL_3384f85f_4_k_cu_052b5d7a_301344cuda3std6ranges3__45__cpo9iter_moveE:
	.zero		1
	.type		_ZN40_INTERNAL_3384f85f_4_k_cu_052b5d7a_301344cuda3std3__45__cpo5beginE,@object
	.size		_ZN40_INTERNAL_3384f85f_4_k_cu_052b5d7a_301344cuda3std3__45__cpo5beginE,(_ZN40_INTERNAL_3384f85f_4_k_cu_052b5d7a_301344cuda3std3__442_GLOBAL__N__3384f85f_4_k_cu_052b5d7a_301346ignoreE - _ZN40_INTERNAL_3384f85f_4_k_cu_052b5d7a_301344cuda3std3__45__cpo5beginE)
_ZN40_INTERNAL_3384f85f_4_k_cu_052b5d7a_301344cuda3std3__45__cpo5beginE:
	.zero		1
	.type		_ZN40_INTERNAL_3384f85f_4_k_cu_052b5d7a_301344cuda3std3__442_GLOBAL__N__3384f85f_4_k_cu_052b5d7a_301346ignoreE,@object
	.size		_ZN40_INTERNAL_3384f85f_4_k_cu_052b5d7a_301344cuda3std3__442_GLOBAL__N__3384f85f_4_k_cu_052b5d7a_301346ignoreE,(_ZN40_INTERNAL_3384f85f_4_k_cu_052b5d7a_301344cute7productE - _ZN40_INTERNAL_3384f85f_4_k_cu_052b5d7a_301344cuda3std3__442_GLOBAL__N__3384f85f_4_k_cu_052b5d7a_301346ignoreE)
_ZN40_INTERNAL_3384f85f_4_k_cu_052b5d7a_301344cuda3std3__442_GLOBAL__N__3384f85f_4_k_cu_052b5d7a_301346ignoreE:
	.zero		1
	.type		_ZN40_INTERNAL_3384f85f_4_k_cu_052b5d7a_301344cute7productE,@object
	.size		_ZN40_INTERNAL_3384f85f_4_k_cu_052b5d7a_301344cute7productE,(_ZN40_INTERNAL_3384f85f_4_k_cu_052b5d7a_301344cuda3std3__45__cpo3endE - _ZN40_INTERNAL_3384f85f_4_k_cu_052b5d7a_301344cute7productE)
_ZN40_INTERNAL_3384f85f_4_k_cu_052b5d7a_301344cute7productE:
	.zero		1
	.type		_ZN40_INTERNAL_3384f85f_4_k_cu_052b5d7a_301344cuda3std3__45__cpo3endE,@object
	.size		_ZN40_INTERNAL_3384f85f_4_k_cu_052b5d7a_301344cuda3std3__45__cpo3endE,(_ZN40_INTERNAL_3384f85f_4_k_cu_052b5d7a_301344cuda3std3__419piecewise_constructE - _ZN40_INTERNAL_3384f85f_4_k_cu_052b5d7a_301344cuda3std3__45__cpo3endE)
_ZN40_INTERNAL_3384f85f_4_k_cu_052b5d7a_301344cuda3std3__45__cpo3endE:
	.zero		1
	.type		_ZN40_INTERNAL_3384f85f_4_k_cu_052b5d7a_301344cuda3std3__419piecewise_constructE,@object
	.size		_ZN40_INTERNAL_3384f85f_4_k_cu_052b5d7a_301344cuda3std3__419piecewise_constructE,(_ZN40_INTERNAL_3384f85f_4_k_cu_052b5d7a_301344cuda3std3__45__cpo4cendE - _ZN40_INTERNAL_3384f85f_4_k_cu_052b5d7a_301344cuda3std3__419piecewise_constructE)
_ZN40_INTERNAL_3384f85f_4_k_cu_052b5d7a_301344cuda3std3__419piecewise_constructE:
	.zero		1
	.type		_ZN40_INTERNAL_3384f85f_4_k_cu_052b5d7a_301344cuda3std3__45__cpo4cendE,@object
	.size		_ZN40_INTERNAL_3384f85f_4_k_cu_052b5d7a_301344cuda3std3__45__cpo4cendE,(_ZN40_INTERNAL_3384f85f_4_k_cu_052b5d7a_301344cuda3std6ranges3__45__cpo4swapE - _ZN40_INTERNAL_3384f85f_4_k_cu_052b5d7a_301344cuda3std3__45__cpo4cendE)
_ZN40_INTERNAL_3384f85f_4_k_cu_052b5d7a_301344cuda3std3__45__cpo4cendE:
	.zero		1
	.type		_ZN40_INTERNAL_3384f85f_4_k_cu_052b5d7a_301344cuda3std6ranges3__45__cpo4swapE,@object
	.size		_ZN40_INTERNAL_3384f85f_4_k_cu_052b5d7a_301344cuda3std6ranges3__45__cpo4swapE,(.L_10 - _ZN40_INTERNAL_3384f85f_4_k_cu_052b5d7a_301344cuda3std6ranges3__45__cpo4swapE)
_ZN40_INTERNAL_3384f85f_4_k_cu_052b5d7a_301344cuda3std6ranges3__45__cpo4swapE:
	.zero		1
.L_10:


//--------------------- .nv.constant0._ZN7cutlass13device_kernelINS_4gemm6kernel13GemmUniversalIN4cute5tupleIJiiiiEEENS1_10collective13CollectiveMmaINS1_35MainloopSm100TmaUmmaWarpSpecializedILi4ELi2ELi4ENS5_IJNS4_1CILi4EEENSA_ILi1EEESC_EEEEENS5_IJNSA_ILi128EEENSA_ILi64EEESF_EEEfNS5_IJlSC_lEEEfSI_NS4_8TiledMMAINS4_8MMA_AtomIJNS4_23SM100_MMA_TF32_2x1SM_SSINS_10tfloat32_tESM_fLi128ELi64ELNS4_4UMMA5MajorE0ELSO_0ELNSN_7ScaleInE0ELSP_0EEEEEENS4_6LayoutINS5_IJSC_SC_SC_EEENS5_IJNSA_ILi0EEESU_SU_EEEEENS5_IJNS4_10UnderscoreESX_SX_EEEEENS4_18SM100_TMA_2SM_LOADENS4_14ComposedLayoutINS4_7SwizzleILi3ELi4ELi3EEENS4_18smem_ptr_flag_bitsILi32EEENSS_INS5_IJNSA_ILi8EEENSA_ILi32EEEEEENS5_IJS17_SC_EEEEEEEvNS4_8identityENS4_28SM100_TMA_2SM_LOAD_MULTICASTES1B_vS1C_EENS_8epilogue10collective18CollectiveEpilogueINS1F_23Sm100TmaWarpSpecializedILi3ELi2ELi16ELb1ELb0EEEJNS5_IJSG_SG_SF_EEENS5_IJNSS_ISG_SC_EENSS_INS5_IJNSA_ILi16EEENSA_ILi2EEEEEENS5_IJSC_S17_EEEEEEEEfSI_fSI_NS1F_6fusion15FusionCallbacksIS1J_NS1S_17LinearCombinationIffffLNS_15FloatRoundStyleE2EEES1K_S1R_JEEENS4_5SM1004TMEM4LOAD26SM100_TMEM_LOAD_32dp32b16xENS4_13SM90_TMA_LOADENS11_INS12_ILi2ELi4ELi3EEES15_NSS_INS5_IJS16_S1M_EEENS5_IJS1M_SC_EEEEEEENS4_39AutoVectorizingCopyWithAssumedAlignmentILi128EEENS4_14SM90_TMA_STOREES27_S29_S29_EEEvvEEEEvNT_6ParamsE --------------------------
	.section	.nv.constant0._ZN7cutlass13device_kernelINS_4gemm6kernel13GemmUniversalIN4cute5tupleIJiiiiEEENS1_10collective13CollectiveMmaINS1_35MainloopSm100TmaUmmaWarpSpecializedILi4ELi2ELi4ENS5_IJNS4_1CILi4EEENSA_ILi1EEESC_EEEEENS5_IJNSA_ILi128EEENSA_ILi64EEESF_EEEfNS5_IJlSC_lEEEfSI_NS4_8TiledMMAINS4_8MMA_AtomIJNS4_23SM100_MMA_TF32_2x1SM_SSINS_10tfloat32_tESM_fLi128ELi64ELNS4_4UMMA5MajorE0ELSO_0ELNSN_7ScaleInE0ELSP_0EEEEEENS4_6LayoutINS5_IJSC_SC_SC_EEENS5_IJNSA_ILi0EEESU_SU_EEEEENS5_IJNS4_10UnderscoreESX_SX_EEEEENS4_18SM100_TMA_2SM_LOADENS4_14ComposedLayoutINS4_7SwizzleILi3ELi4ELi3EEENS4_18smem_ptr_flag_bitsILi32EEENSS_INS5_IJNSA_ILi8EEENSA_ILi32EEEEEENS5_IJS17_SC_EEEEEEEvNS4_8identityENS4_28SM100_TMA_2SM_LOAD_MULTICASTES1B_vS1C_EENS_8epilogue10collective18CollectiveEpilogueINS1F_23Sm100TmaWarpSpecializedILi3ELi2ELi16ELb1ELb0EEEJNS5_IJSG_SG_SF_EEENS5_IJNSS_ISG_SC_EENSS_INS5_IJNSA_ILi16EEENSA_ILi2EEEEEENS5_IJSC_S17_EEEEEEEEfSI_fSI_NS1F_6fusion15FusionCallbacksIS1J_NS1S_17LinearCombinationIffffLNS_15FloatRoundStyleE2EEES1K_S1R_JEEENS4_5SM1004TMEM4LOAD26SM100_TMEM_LOAD_32dp32b16xENS4_13SM90_TMA_LOADENS11_INS12_ILi2ELi4ELi3EEES15_NSS_INS5_IJS16_S1M_EEENS5_IJS1M_SC_EEEEEEENS4_39AutoVectorizingCopyWithAssumedAlignmentILi128EEENS4_14SM90_TMA_STOREES27_S29_S29_EEEvvEEEEvNT_6ParamsE,"a",@progbits
	.sectionflags	@""
	.align	4
.nv.constant0._ZN7cutlass13device_kernelINS_4gemm6kernel13GemmUniversalIN4cute5tupleIJiiiiEEENS1_10collective13CollectiveMmaINS1_35MainloopSm100TmaUmmaWarpSpecializedILi4ELi2ELi4ENS5_IJNS4_1CILi4EEENSA_ILi1EEESC_EEEEENS5_IJNSA_ILi128EEENSA_ILi64EEESF_EEEfNS5_IJlSC_lEEEfSI_NS4_8TiledMMAINS4_8MMA_AtomIJNS4_23SM100_MMA_TF32_2x1SM_SSINS_10tfloat32_tESM_fLi128ELi64ELNS4_4UMMA5MajorE0ELSO_0ELNSN_7ScaleInE0ELSP_0EEEEEENS4_6LayoutINS5_IJSC_SC_SC_EEENS5_IJNSA_ILi0EEESU_SU_EEEEENS5_IJNS4_10UnderscoreESX_SX_EEEEENS4_18SM100_TMA_2SM_LOADENS4_14ComposedLayoutINS4_7SwizzleILi3ELi4ELi3EEENS4_18smem_ptr_flag_bitsILi32EEENSS_INS5_IJNSA_ILi8EEENSA_ILi32EEEEEENS5_IJS17_SC_EEEEEEEvNS4_8identityENS4_28SM100_TMA_2SM_LOAD_MULTICASTES1B_vS1C_EENS_8epilogue10collective18CollectiveEpilogueINS1F_23Sm100TmaWarpSpecializedILi3ELi2ELi16ELb1ELb0EEEJNS5_IJSG_SG_SF_EEENS5_IJNSS_ISG_SC_EENSS_INS5_IJNSA_ILi16EEENSA_ILi2EEEEEENS5_IJSC_S17_EEEEEEEEfSI_fSI_NS1F_6fusion15FusionCallbacksIS1J_NS1S_17LinearCombinationIffffLNS_15FloatRoundStyleE2EEES1K_S1R_JEEENS4_5SM1004TMEM4LOAD26SM100_TMEM_LOAD_32dp32b16xENS4_13SM90_TMA_LOADENS11_INS12_ILi2ELi4ELi3EEES15_NSS_INS5_IJS16_S1M_EEENS5_IJS1M_SC_EEEEEEENS4_39AutoVectorizingCopyWithAssumedAlignmentILi128EEENS4_14SM90_TMA_STOREES27_S29_S29_EEEvvEEEEvNT_6ParamsE:
	.zero		2944


//--------------------- SYMBOLS --------------------------

	.type		.nv.reservedSmem.offset0,@object
	.size		.nv.reservedSmem.offset0,0x4
	.type		.nv.reservedSmem.cap,@object
	.size		.nv.reservedSmem.cap,0x4
	.type		__assertfail,@function
